// auto-generated by cutlass_sweep.gemm — config: {"arch": "sm_90", "cluster_m": 4, "cluster_n": 1, "dtype": "e5m2", "dtype_b": "e5m2", "layout": "nt", "stages": 0, "tile_k": 32, "tile_m": 64, "tile_n": 64}
#include "cutlass/cutlass.h"
#include "cutlass/gemm/collective/collective_builder.hpp"
#include "cutlass/gemm/device/gemm_universal_adapter.h"
#include "cutlass/gemm/kernel/gemm_universal.hpp"
#include "cutlass/epilogue/collective/collective_builder.hpp"

using ElemA = cutlass::float_e5m2_t;
using ElemB = cutlass::float_e5m2_t;
using ElemCD = cutlass::float_e5m2_t;
using Acc  = float;
using TileShape    = cute::Shape<cute::_64, cute::_64, cute::_32>;
using ClusterShape = cute::Shape<cute::_4, cute::_1, cute::_1>;

using CollectiveEpilogue = typename cutlass::epilogue::collective::CollectiveBuilder<
    cutlass::arch::Sm90, cutlass::arch::OpClassTensorOp,
    TileShape, ClusterShape,
    cutlass::epilogue::collective::EpilogueTileAuto,
    Acc, Acc,
    ElemCD, cutlass::layout::RowMajor, 128 / cutlass::sizeof_bits<ElemCD>::value,
    ElemCD, cutlass::layout::RowMajor, 128 / cutlass::sizeof_bits<ElemCD>::value,
    cutlass::epilogue::collective::EpilogueScheduleAuto
  >::CollectiveOp;

using CollectiveMainloop = typename cutlass::gemm::collective::CollectiveBuilder<
    cutlass::arch::Sm90, cutlass::arch::OpClassTensorOp,
    ElemA, cutlass::layout::RowMajor, 128 / cutlass::sizeof_bits<ElemA>::value,
    ElemB, cutlass::layout::ColumnMajor, 128 / cutlass::sizeof_bits<ElemB>::value,
    Acc,
    TileShape, ClusterShape,
    cutlass::gemm::collective::StageCountAutoCarveout<static_cast<int>(sizeof(typename CollectiveEpilogue::SharedStorage))>,
    cutlass::gemm::collective::KernelScheduleAuto
  >::CollectiveOp;

using GemmKernel = cutlass::gemm::kernel::GemmUniversal<
    cute::Shape<int,int,int,int>,
    CollectiveMainloop,
    CollectiveEpilogue
>;
using Gemm = cutlass::gemm::device::GemmUniversalAdapter<GemmKernel>;

// Force the device kernel symbol into the cubin without needing a host main.
auto* _anchor = &cutlass::device_kernel<GemmKernel>;


// ===== COMPILED SASS (sm_90a) =====

	.target	sm_90a

	.elftype	@"ET_EXEC"


//--------------------- .note.nv.tkinfo           --------------------------
	.section	.note.nv.tkinfo,"",@"SHT_NOTE"
	.sectionflags	@"SHF_NOTE_NV_TKINFO"
	.tkinfo
        /*0018*/ 	.word	0x00000002
        /*0030*/ 	.string	""
        /*0030*/ 	.string	"ptxas"
        /*0030*/ 	.string	"Cuda compilation tools, release 13.0, V13.0.88"
        /*0030*/ 	.string	"Build cuda_13.0.r13.0/compiler.36424714_0"
        /*0030*/ 	.string	"-arch sm_90a -m 64 "



//--------------------- .note.nv.cuinfo           --------------------------
	.section	.note.nv.cuinfo,"",@"SHT_NOTE"
	.sectionflags	@"SHF_NOTE_NV_CUINFO"
        /*0018*/ 	.short	0x0002
        /*001a*/ 	.short	0x005a
        /*001c*/ 	.short	0x0082
	.zero		2


//--------------------- .nv.info                  --------------------------
	.section	.nv.info,"",@"SHT_CUDA_INFO"
	.align	4


	//----- nvinfo : EIATTR_REGCOUNT
	.align		4
        /*0000*/ 	.byte	0x04, 0x2f
        /*0002*/ 	.short	(.L_12 - .L_11)
	.align		4
.L_11:
        /*0004*/ 	.word	index@(_ZN7cutlass13device_kernelINS_4gemm6kernel13GemmUniversalIN4cute5tupleIJiiiiEEENS1_10collective13CollectiveMmaINS1_37MainloopSm90TmaGmmaWarpSpecializedFP8ILi56ENS5_IJNS4_1CILi4EEENSA_ILi1EEESC_EEENS1_32KernelTmaWarpSpecializedPingpongEEENS5_IJNSA_ILi64EEESG_NSA_ILi32EEEEEENS_12float_e5m2_tENS5_IJlSC_lEEESJ_SK_NS4_8TiledMMAINS4_8MMA_AtomIJNS4_4SM904GMMA30MMA_64x64x32_F32E5M2E5M2_SS_TNILNSO_7ScaleInE1ELSQ_1EEEEEENS4_6LayoutINS5_IJSC_SC_SC_EEENS5_IJNSA_ILi0EEESV_SV_EEEEENS5_IJNS4_10UnderscoreESY_SY_EEEEENS4_13SM90_TMA_LOADENS4_14ComposedLayoutINS4_7SwizzleILi1ELi4ELi3EEENS4_18smem_ptr_flag_bitsILi8EEENST_INS5_IJNSA_ILi8EEESH_EEENS5_IJSH_SC_EEEEEEEvNS4_8identityENS4_23SM90_TMA_LOAD_MULTICASTES1B_vS1C_EENS_8epilogue10collective6detail29Sm90TmaWarpSpecializedAdapterINS1G_15DefaultEpilogueISJ_SK_SK_NS1F_6thread17LinearCombinationISJ_Li1EffLNS1K_9ScaleType4KindE0ELNS_15FloatRoundStyleE2ESJ_EENS1_15EpilogueDefaultEEEEEvvEEEEvNT_6ParamsE)
        /*0008*/ 	.word	0x000000a8


	//----- nvinfo : EIATTR_FRAME_SIZE
	.align		4
.L_12:
        /*000c*/ 	.byte	0x04, 0x11
        /*000e*/ 	.short	(.L_14 - .L_13)
	.align		4
.L_13:
        /*0010*/ 	.word	index@(_ZN7cutlass13device_kernelINS_4gemm6kernel13GemmUniversalIN4cute5tupleIJiiiiEEENS1_10collective13CollectiveMmaINS1_37MainloopSm90TmaGmmaWarpSpecializedFP8ILi56ENS5_IJNS4_1CILi4EEENSA_ILi1EEESC_EEENS1_32KernelTmaWarpSpecializedPingpongEEENS5_IJNSA_ILi64EEESG_NSA_ILi32EEEEEENS_12float_e5m2_tENS5_IJlSC_lEEESJ_SK_NS4_8TiledMMAINS4_8MMA_AtomIJNS4_4SM904GMMA30MMA_64x64x32_F32E5M2E5M2_SS_TNILNSO_7ScaleInE1ELSQ_1EEEEEENS4_6LayoutINS5_IJSC_SC_SC_EEENS5_IJNSA_ILi0EEESV_SV_EEEEENS5_IJNS4_10UnderscoreESY_SY_EEEEENS4_13SM90_TMA_LOADENS4_14ComposedLayoutINS4_7SwizzleILi1ELi4ELi3EEENS4_18smem_ptr_flag_bitsILi8EEENST_INS5_IJNSA_ILi8EEESH_EEENS5_IJSH_SC_EEEEEEEvNS4_8identityENS4_23SM90_TMA_LOAD_MULTICASTES1B_vS1C_EENS_8epilogue10collective6detail29Sm90TmaWarpSpecializedAdapterINS1G_15DefaultEpilogueISJ_SK_SK_NS1F_6thread17LinearCombinationISJ_Li1EffLNS1K_9ScaleType4KindE0ELNS_15FloatRoundStyleE2ESJ_EENS1_15EpilogueDefaultEEEEEvvEEEEvNT_6ParamsE)
        /*0014*/ 	.word	0x00000000


	//----- nvinfo : EIATTR_MIN_STACK_SIZE
	.align		4
.L_14:
        /*0018*/ 	.byte	0x04, 0x12
        /*001a*/ 	.short	(.L_16 - .L_15)
	.align		4
.L_15:
        /*001c*/ 	.word	index@(_ZN7cutlass13device_kernelINS_4gemm6kernel13GemmUniversalIN4cute5tupleIJiiiiEEENS1_10collective13CollectiveMmaINS1_37MainloopSm90TmaGmmaWarpSpecializedFP8ILi56ENS5_IJNS4_1CILi4EEENSA_ILi1EEESC_EEENS1_32KernelTmaWarpSpecializedPingpongEEENS5_IJNSA_ILi64EEESG_NSA_ILi32EEEEEENS_12float_e5m2_tENS5_IJlSC_lEEESJ_SK_NS4_8TiledMMAINS4_8MMA_AtomIJNS4_4SM904GMMA30MMA_64x64x32_F32E5M2E5M2_SS_TNILNSO_7ScaleInE1ELSQ_1EEEEEENS4_6LayoutINS5_IJSC_SC_SC_EEENS5_IJNSA_ILi0EEESV_SV_EEEEENS5_IJNS4_10UnderscoreESY_SY_EEEEENS4_13SM90_TMA_LOADENS4_14ComposedLayoutINS4_7SwizzleILi1ELi4ELi3EEENS4_18smem_ptr_flag_bitsILi8EEENST_INS5_IJNSA_ILi8EEESH_EEENS5_IJSH_SC_EEEEEEEvNS4_8identityENS4_23SM90_TMA_LOAD_MULTICASTES1B_vS1C_EENS_8epilogue10collective6detail29Sm90TmaWarpSpecializedAdapterINS1G_15DefaultEpilogueISJ_SK_SK_NS1F_6thread17LinearCombinationISJ_Li1EffLNS1K_9ScaleType4KindE0ELNS_15FloatRoundStyleE2ESJ_EENS1_15EpilogueDefaultEEEEEvvEEEEvNT_6ParamsE)
        /*0020*/ 	.word	0x00000000
.L_16:


//--------------------- .nv.compat                --------------------------
	.section	.nv.compat,"",@"SHT_CUDA_COMPAT_INFO"
	.align	4
        /*0000*/ 	.byte	0x02, 0x09, 0x01, 0x00, 0x02, 0x02, 0x04, 0x00, 0x02, 0x05, 0x05, 0x00, 0x03, 0x07, 0x01, 0x01
        /*0010*/ 	.byte	0x02, 0x03, 0x01, 0x00, 0x02, 0x06, 0x01, 0x00, 0x04, 0x0b, 0x08, 0x00, 0x00, 0x00, 0x00, 0x00
        /*0020*/ 	.byte	0x00, 0x00, 0x00, 0x00


//--------------------- .nv.info._ZN7cutlass13device_kernelINS_4gemm6kernel13GemmUniversalIN4cute5tupleIJiiiiEEENS1_10collective13CollectiveMmaINS1_37MainloopSm90TmaGmmaWarpSpecializedFP8ILi56ENS5_IJNS4_1CILi4EEENSA_ILi1EEESC_EEENS1_32KernelTmaWarpSpecializedPingpongEEENS5_IJNSA_ILi64EEESG_NSA_ILi32EEEEEENS_12float_e5m2_tENS5_IJlSC_lEEESJ_SK_NS4_8TiledMMAINS4_8MMA_AtomIJNS4_4SM904GMMA30MMA_64x64x32_F32E5M2E5M2_SS_TNILNSO_7ScaleInE1ELSQ_1EEEEEENS4_6LayoutINS5_IJSC_SC_SC_EEENS5_IJNSA_ILi0EEESV_SV_EEEEENS5_IJNS4_10UnderscoreESY_SY_EEEEENS4_13SM90_TMA_LOADENS4_14ComposedLayoutINS4_7SwizzleILi1ELi4ELi3EEENS4_18smem_ptr_flag_bitsILi8EEENST_INS5_IJNSA_ILi8EEESH_EEENS5_IJSH_SC_EEEEEEEvNS4_8identityENS4_23SM90_TMA_LOAD_MULTICASTES1B_vS1C_EENS_8epilogue10collective6detail29Sm90TmaWarpSpecializedAdapterINS1G_15DefaultEpilogueISJ_SK_SK_NS1F_6thread17LinearCombinationISJ_Li1EffLNS1K_9ScaleType4KindE0ELNS_15FloatRoundStyleE2ESJ_EENS1_15EpilogueDefaultEEEEEvvEEEEvNT_6ParamsE --------------------------
	.section	.nv.info._ZN7cutlass13device_kernelINS_4gemm6kernel13GemmUniversalIN4cute5tupleIJiiiiEEENS1_10collective13CollectiveMmaINS1_37MainloopSm90TmaGmmaWarpSpecializedFP8ILi56ENS5_IJNS4_1CILi4EEENSA_ILi1EEESC_EEENS1_32KernelTmaWarpSpecializedPingpongEEENS5_IJNSA_ILi64EEESG_NSA_ILi32EEEEEENS_12float_e5m2_tENS5_IJlSC_lEEESJ_SK_NS4_8TiledMMAINS4_8MMA_AtomIJNS4_4SM904GMMA30MMA_64x64x32_F32E5M2E5M2_SS_TNILNSO_7ScaleInE1ELSQ_1EEEEEENS4_6LayoutINS5_IJSC_SC_SC_EEENS5_IJNSA_ILi0EEESV_SV_EEEEENS5_IJNS4_10UnderscoreESY_SY_EEEEENS4_13SM90_TMA_LOADENS4_14ComposedLayoutINS4_7SwizzleILi1ELi4ELi3EEENS4_18smem_ptr_flag_bitsILi8EEENST_INS5_IJNSA_ILi8EEESH_EEENS5_IJSH_SC_EEEEEEEvNS4_8identityENS4_23SM90_TMA_LOAD_MULTICASTES1B_vS1C_EENS_8epilogue10collective6detail29Sm90TmaWarpSpecializedAdapterINS1G_15DefaultEpilogueISJ_SK_SK_NS1F_6thread17LinearCombinationISJ_Li1EffLNS1K_9ScaleType4KindE0ELNS_15FloatRoundStyleE2ESJ_EENS1_15EpilogueDefaultEEEEEvvEEEEvNT_6ParamsE,"",@"SHT_CUDA_INFO"
	.sectionflags	@""
	.align	4


	//----- nvinfo : EIATTR_CUDA_API_VERSION
	.align		4
        /*0000*/ 	.byte	0x04, 0x37
        /*0002*/ 	.short	(.L_18 - .L_17)
.L_17:
        /*0004*/ 	.word	0x00000082


	//----- nvinfo : EIATTR_KPARAM_INFO
	.align		4
.L_18:
        /*0008*/ 	.byte	0x04, 0x17
        /*000a*/ 	.short	(.L_20 - .L_19)
.L_19:
        /*000c*/ 	.word	0x00000000
        /*0010*/ 	.short	0x0000
        /*0012*/ 	.short	0x0070
        /*0014*/ 	.byte	0x00, 0xf0, 0x01, 0x10


	//----- nvinfo : EIATTR_SPARSE_MMA_MASK
	.align		4
.L_20:
        /*0018*/ 	.byte	0x03, 0x50
        /*001a*/ 	.short	0x0000


	//----- nvinfo : EIATTR_MAXREG_COUNT
	.align		4
        /*001c*/ 	.byte	0x03, 0x1b
        /*001e*/ 	.short	0x00a8


	//----- nvinfo : EIATTR_NUM_BARRIERS
	.align		4
        /*0020*/ 	.byte	0x02, 0x4c
        /*0022*/ 	.byte	0x01
	.zero		1


	//----- nvinfo : EIATTR_MERCURY_ISA_VERSION
	.align		4
        /*0024*/ 	.byte	0x03, 0x5f
        /*0026*/ 	.short	0x0101


	//----- nvinfo : EIATTR_INT_WARP_WIDE_INSTR_OFFSETS
	.align		4
        /*0028*/ 	.byte	0x04, 0x31
        /*002a*/ 	.short	(.L_22 - .L_21)


	//   ....[0]....
.L_21:
        /*002c*/ 	.word	0x00000bb0


	//   ....[1]....
        /*0030*/ 	.word	0x00000bf0


	//   ....[2]....
        /*0034*/ 	.word	0x00000c60


	//   ....[3]....
        /*0038*/ 	.word	0x00000c70


	//   ....[4]....
        /*003c*/ 	.word	0x00000c80


	//   ....[5]....
        /*0040*/ 	.word	0x00000c90


	//   ....[6]....
        /*0044*/ 	.word	0x00000e30


	//   ....[7]....
        /*0048*/ 	.word	0x00000e90


	//   ....[8]....
        /*004c*/ 	.word	0x00002da0


	//----- nvinfo : EIATTR_COOP_GROUP_MASK_REGIDS
	.align		4
.L_22:
        /*0050*/ 	.byte	0x04, 0x29
        /*0052*/ 	.short	(.L_24 - .L_23)


	//   ....[0]....
.L_23:
        /*0054*/ 	.word	0xffffffff


	//   ....[1]....
        /*0058*/ 	.word	0xffffffff


	//   ....[2]....
        /*005c*/ 	.word	0xffffffff


	//   ....[3]....
        /*0060*/ 	.word	0xffffffff


	//   ....[4]....
        /*0064*/ 	.word	0xffffffff


	//   ....[5]....
        /*0068*/ 	.word	0xffffffff


	//   ....[6]....
        /*006c*/ 	.word	0xffffffff


	//----- nvinfo : EIATTR_COOP_GROUP_INSTR_OFFSETS
	.align		4
.L_24:
        /*0070*/ 	.byte	0x04, 0x28
        /*0072*/ 	.short	(.L_26 - .L_25)


	//   ....[0]....
.L_25:
        /*0074*/ 	.word	0x00000060


	//   ....[1]....
        /*0078*/ 	.word	0x00000070


	//   ....[2]....
        /*007c*/ 	.word	0x00000130


	//   ....[3]....
        /*0080*/ 	.word	0x00000980


	//   ....[4]....
        /*0084*/ 	.word	0x000009c0


	//   ....[5]....
        /*0088*/ 	.word	0x00000a50


	//   ....[6]....
        /*008c*/ 	.word	0x00001020


	//----- nvinfo : EIATTR_REG_RECONFIG
	.align		4
.L_26:
        /*0090*/ 	.byte	0x01, 0x54
	.zero		2


	//----- nvinfo : EIATTR_MBARRIER_INSTR_OFFSETS
	.align		4
        /*0094*/ 	.byte	0x04, 0x39
        /*0096*/ 	.short	(.L_28 - .L_27)


	//   ....[0]....
.L_27:
        /*0098*/ 	.word	0x00000250
        /*009c*/ 	.word	0x000000ff
        /*00a0*/ 	.word	0x00000000
        /*00a4*/ 	.short	0x0100
        /*00a6*/ 	.byte	0x08
	.zero		1


	//   ....[1]....
        /*00a8*/ 	.word	0x00000260
        /*00ac*/ 	.word	0x000000ff
        /*00b0*/ 	.word	0x000001c0
        /*00b4*/ 	.short	0x0100
        /*00b6*/ 	.byte	0x08
	.zero		1


	//   ....[2]....
        /*00b8*/ 	.word	0x00000270
        /*00bc*/ 	.word	0x000000ff
        /*00c0*/ 	.word	0x00000008
        /*00c4*/ 	.short	0x0100
        /*00c6*/ 	.byte	0x08
	.zero		1


	//   ....[3]....
        /*00c8*/ 	.word	0x00000280
        /*00cc*/ 	.word	0x000000ff
        /*00d0*/ 	.word	0x000001c8
        /*00d4*/ 	.short	0x0100
        /*00d6*/ 	.byte	0x08
	.zero		1


	//   ....[4]....
        /*00d8*/ 	.word	0x00000290
        /*00dc*/ 	.word	0x000000ff
        /*00e0*/ 	.word	0x00000010
        /*00e4*/ 	.short	0x0100
        /*00e6*/ 	.byte	0x08
	.zero		1


	//   ....[5]....
        /*00e8*/ 	.word	0x000002a0
        /*00ec*/ 	.word	0x000000ff
        /*00f0*/ 	.word	0x000001d0
        /*00f4*/ 	.short	0x0100
        /*00f6*/ 	.byte	0x08
	.zero		1


	//   ....[6]....
        /*00f8*/ 	.word	0x000002b0
        /*00fc*/ 	.word	0x000000ff
        /*0100*/ 	.word	0x00000018
        /*0104*/ 	.short	0x0100
        /*0106*/ 	.byte	0x08
	.zero		1


	//   ....[7]....
        /*0108*/ 	.word	0x000002c0
        /*010c*/ 	.word	0x000000ff
        /*0110*/ 	.word	0x000001d8
        /*0114*/ 	.short	0x0100
        /*0116*/ 	.byte	0x08
	.zero		1


	//   ....[8]....
        /*0118*/ 	.word	0x000002d0
        /*011c*/ 	.word	0x000000ff
        /*0120*/ 	.word	0x00000020
        /*0124*/ 	.short	0x0100
        /*0126*/ 	.byte	0x08
	.zero		1


	//   ....[9]....
        /*0128*/ 	.word	0x000002e0
        /*012c*/ 	.word	0x000000ff
        /*0130*/ 	.word	0x000001e0
        /*0134*/ 	.short	0x0100
        /*0136*/ 	.byte	0x08
	.zero		1


	//   ....[10]....
        /*0138*/ 	.word	0x000002f0
        /*013c*/ 	.word	0x000000ff
        /*0140*/ 	.word	0x00000028
        /*0144*/ 	.short	0x0100
        /*0146*/ 	.byte	0x08
	.zero		1


	//   ....[11]....
        /*0148*/ 	.word	0x00000300
        /*014c*/ 	.word	0x000000ff
        /*0150*/ 	.word	0x000001e8
        /*0154*/ 	.short	0x0100
        /*0156*/ 	.byte	0x08
	.zero		1


	//   ....[12]....
        /*0158*/ 	.word	0x00000310
        /*015c*/ 	.word	0x000000ff
        /*0160*/ 	.word	0x00000030
        /*0164*/ 	.short	0x0100
        /*0166*/ 	.byte	0x08
	.zero		1


	//   ....[13]....
        /*0168*/ 	.word	0x00000320
        /*016c*/ 	.word	0x000000ff
        /*0170*/ 	.word	0x000001f0
        /*0174*/ 	.short	0x0100
        /*0176*/ 	.byte	0x08
	.zero		1


	//   ....[14]....
        /*0178*/ 	.word	0x00000330
        /*017c*/ 	.word	0x000000ff
        /*0180*/ 	.word	0x00000038
        /*0184*/ 	.short	0x0100
        /*0186*/ 	.byte	0x08
	.zero		1


	//   ....[15]....
        /*0188*/ 	.word	0x00000340
        /*018c*/ 	.word	0x000000ff
        /*0190*/ 	.word	0x000001f8
        /*0194*/ 	.short	0x0100
        /*0196*/ 	.byte	0x08
	.zero		1


	//   ....[16]....
        /*0198*/ 	.word	0x00000350
        /*019c*/ 	.word	0x000000ff
        /*01a0*/ 	.word	0x00000040
        /*01a4*/ 	.short	0x0100
        /*01a6*/ 	.byte	0x08
	.zero		1


	//   ....[17]....
        /*01a8*/ 	.word	0x00000360
        /*01ac*/ 	.word	0x000000ff
        /*01b0*/ 	.word	0x00000200
        /*01b4*/ 	.short	0x0100
        /*01b6*/ 	.byte	0x08
	.zero		1


	//   ....[18]....
        /*01b8*/ 	.word	0x00000370
        /*01bc*/ 	.word	0x000000ff
        /*01c0*/ 	.word	0x00000048
        /*01c4*/ 	.short	0x0100
        /*01c6*/ 	.byte	0x08
	.zero		1


	//   ....[19]....
        /*01c8*/ 	.word	0x00000380
        /*01cc*/ 	.word	0x000000ff
        /*01d0*/ 	.word	0x00000208
        /*01d4*/ 	.short	0x0100
        /*01d6*/ 	.byte	0x08
	.zero		1


	//   ....[20]....
        /*01d8*/ 	.word	0x00000390
        /*01dc*/ 	.word	0x000000ff
        /*01e0*/ 	.word	0x00000050
        /*01e4*/ 	.short	0x0100
        /*01e6*/ 	.byte	0x08
	.zero		1


	//   ....[21]....
        /*01e8*/ 	.word	0x000003a0
        /*01ec*/ 	.word	0x000000ff
        /*01f0*/ 	.word	0x00000210
        /*01f4*/ 	.short	0x0100
        /*01f6*/ 	.byte	0x08
	.zero		1


	//   ....[22]....
        /*01f8*/ 	.word	0x000003b0
        /*01fc*/ 	.word	0x000000ff
        /*0200*/ 	.word	0x00000058
        /*0204*/ 	.short	0x0100
        /*0206*/ 	.byte	0x08
	.zero		1


	//   ....[23]....
        /*0208*/ 	.word	0x000003c0
        /*020c*/ 	.word	0x000000ff
        /*0210*/ 	.word	0x00000218
        /*0214*/ 	.short	0x0100
        /*0216*/ 	.byte	0x08
	.zero		1


	//   ....[24]....
        /*0218*/ 	.word	0x000003d0
        /*021c*/ 	.word	0x000000ff
        /*0220*/ 	.word	0x00000060
        /*0224*/ 	.short	0x0100
        /*0226*/ 	.byte	0x08
	.zero		1


	//   ....[25]....
        /*0228*/ 	.word	0x000003e0
        /*022c*/ 	.word	0x000000ff
        /*0230*/ 	.word	0x00000220
        /*0234*/ 	.short	0x0100
        /*0236*/ 	.byte	0x08
	.zero		1


	//   ....[26]....
        /*0238*/ 	.word	0x000003f0
        /*023c*/ 	.word	0x000000ff
        /*0240*/ 	.word	0x00000068
        /*0244*/ 	.short	0x0100
        /*0246*/ 	.byte	0x08
	.zero		1


	//   ....[27]....
        /*0248*/ 	.word	0x00000400
        /*024c*/ 	.word	0x000000ff
        /*0250*/ 	.word	0x00000228
        /*0254*/ 	.short	0x0100
        /*0256*/ 	.byte	0x08
	.zero		1


	//   ....[28]....
        /*0258*/ 	.word	0x00000410
        /*025c*/ 	.word	0x000000ff
        /*0260*/ 	.word	0x00000070
        /*0264*/ 	.short	0x0100
        /*0266*/ 	.byte	0x08
	.zero		1


	//   ....[29]....
        /*0268*/ 	.word	0x00000420
        /*026c*/ 	.word	0x000000ff
        /*0270*/ 	.word	0x00000230
        /*0274*/ 	.short	0x0100
        /*0276*/ 	.byte	0x08
	.zero		1


	//   ....[30]....
        /*0278*/ 	.word	0x00000430
        /*027c*/ 	.word	0x000000ff
        /*0280*/ 	.word	0x00000078
        /*0284*/ 	.short	0x0100
        /*0286*/ 	.byte	0x08
	.zero		1


	//   ....[31]....
        /*0288*/ 	.word	0x00000440
        /*028c*/ 	.word	0x000000ff
        /*0290*/ 	.word	0x00000238
        /*0294*/ 	.short	0x0100
        /*0296*/ 	.byte	0x08
	.zero		1


	//   ....[32]....
        /*0298*/ 	.word	0x00000450
        /*029c*/ 	.word	0x000000ff
        /*02a0*/ 	.word	0x00000080
        /*02a4*/ 	.short	0x0100
        /*02a6*/ 	.byte	0x08
	.zero		1


	//   ....[33]....
        /*02a8*/ 	.word	0x00000460
        /*02ac*/ 	.word	0x000000ff
        /*02b0*/ 	.word	0x00000240
        /*02b4*/ 	.short	0x0100
        /*02b6*/ 	.byte	0x08
	.zero		1


	//   ....[34]....
        /*02b8*/ 	.word	0x00000470
        /*02bc*/ 	.word	0x000000ff
        /*02c0*/ 	.word	0x00000088
        /*02c4*/ 	.short	0x0100
        /*02c6*/ 	.byte	0x08
	.zero		1


	//   ....[35]....
        /*02c8*/ 	.word	0x00000480
        /*02cc*/ 	.word	0x000000ff
        /*02d0*/ 	.word	0x00000248
        /*02d4*/ 	.short	0x0100
        /*02d6*/ 	.byte	0x08
	.zero		1


	//   ....[36]....
        /*02d8*/ 	.word	0x00000490
        /*02dc*/ 	.word	0x000000ff
        /*02e0*/ 	.word	0x00000090
        /*02e4*/ 	.short	0x0100
        /*02e6*/ 	.byte	0x08
	.zero		1


	//   ....[37]....
        /*02e8*/ 	.word	0x000004a0
        /*02ec*/ 	.word	0x000000ff
        /*02f0*/ 	.word	0x00000250
        /*02f4*/ 	.short	0x0100
        /*02f6*/ 	.byte	0x08
	.zero		1


	//   ....[38]....
        /*02f8*/ 	.word	0x000004b0
        /*02fc*/ 	.word	0x000000ff
        /*0300*/ 	.word	0x00000098
        /*0304*/ 	.short	0x0100
        /*0306*/ 	.byte	0x08
	.zero		1


	//   ....[39]....
        /*0308*/ 	.word	0x000004c0
        /*030c*/ 	.word	0x000000ff
        /*0310*/ 	.word	0x00000258
        /*0314*/ 	.short	0x0100
        /*0316*/ 	.byte	0x08
	.zero		1


	//   ....[40]....
        /*0318*/ 	.word	0x000004d0
        /*031c*/ 	.word	0x000000ff
        /*0320*/ 	.word	0x000000a0
        /*0324*/ 	.short	0x0100
        /*0326*/ 	.byte	0x08
	.zero		1


	//   ....[41]....
        /*0328*/ 	.word	0x000004e0
        /*032c*/ 	.word	0x000000ff
        /*0330*/ 	.word	0x00000260
        /*0334*/ 	.short	0x0100
        /*0336*/ 	.byte	0x08
	.zero		1


	//   ....[42]....
        /*0338*/ 	.word	0x000004f0
        /*033c*/ 	.word	0x000000ff
        /*0340*/ 	.word	0x000000a8
        /*0344*/ 	.short	0x0100
        /*0346*/ 	.byte	0x08
	.zero		1


	//   ....[43]....
        /*0348*/ 	.word	0x00000500
        /*034c*/ 	.word	0x000000ff
        /*0350*/ 	.word	0x00000268
        /*0354*/ 	.short	0x0100
        /*0356*/ 	.byte	0x08
	.zero		1


	//   ....[44]....
        /*0358*/ 	.word	0x00000510
        /*035c*/ 	.word	0x000000ff
        /*0360*/ 	.word	0x000000b0
        /*0364*/ 	.short	0x0100
        /*0366*/ 	.byte	0x08
	.zero		1


	//   ....[45]....
        /*0368*/ 	.word	0x00000520
        /*036c*/ 	.word	0x000000ff
        /*0370*/ 	.word	0x00000270
        /*0374*/ 	.short	0x0100
        /*0376*/ 	.byte	0x08
	.zero		1


	//   ....[46]....
        /*0378*/ 	.word	0x00000530
        /*037c*/ 	.word	0x000000ff
        /*0380*/ 	.word	0x000000b8
        /*0384*/ 	.short	0x0100
        /*0386*/ 	.byte	0x08
	.zero		1


	//   ....[47]....
        /*0388*/ 	.word	0x00000540
        /*038c*/ 	.word	0x000000ff
        /*0390*/ 	.word	0x00000278
        /*0394*/ 	.short	0x0100
        /*0396*/ 	.byte	0x08
	.zero		1


	//   ....[48]....
        /*0398*/ 	.word	0x00000550
        /*039c*/ 	.word	0x000000ff
        /*03a0*/ 	.word	0x000000c0
        /*03a4*/ 	.short	0x0100
        /*03a6*/ 	.byte	0x08
	.zero		1


	//   ....[49]....
        /*03a8*/ 	.word	0x00000560
        /*03ac*/ 	.word	0x000000ff
        /*03b0*/ 	.word	0x00000280
        /*03b4*/ 	.short	0x0100
        /*03b6*/ 	.byte	0x08
	.zero		1


	//   ....[50]....
        /*03b8*/ 	.word	0x00000570
        /*03bc*/ 	.word	0x000000ff
        /*03c0*/ 	.word	0x000000c8
        /*03c4*/ 	.short	0x0100
        /*03c6*/ 	.byte	0x08
	.zero		1


	//   ....[51]....
        /*03c8*/ 	.word	0x00000580
        /*03cc*/ 	.word	0x000000ff
        /*03d0*/ 	.word	0x00000288
        /*03d4*/ 	.short	0x0100
        /*03d6*/ 	.byte	0x08
	.zero		1


	//   ....[52]....
        /*03d8*/ 	.word	0x00000590
        /*03dc*/ 	.word	0x000000ff
        /*03e0*/ 	.word	0x000000d0
        /*03e4*/ 	.short	0x0100
        /*03e6*/ 	.byte	0x08
	.zero		1


	//   ....[53]....
        /*03e8*/ 	.word	0x000005a0
        /*03ec*/ 	.word	0x000000ff
        /*03f0*/ 	.word	0x00000290
        /*03f4*/ 	.short	0x0100
        /*03f6*/ 	.byte	0x08
	.zero		1


	//   ....[54]....
        /*03f8*/ 	.word	0x000005b0
        /*03fc*/ 	.word	0x000000ff
        /*0400*/ 	.word	0x000000d8
        /*0404*/ 	.short	0x0100
        /*0406*/ 	.byte	0x08
	.zero		1


	//   ....[55]....
        /*0408*/ 	.word	0x000005c0
        /*040c*/ 	.word	0x000000ff
        /*0410*/ 	.word	0x00000298
        /*0414*/ 	.short	0x0100
        /*0416*/ 	.byte	0x08
	.zero		1


	//   ....[56]....
        /*0418*/ 	.word	0x000005d0
        /*041c*/ 	.word	0x000000ff
        /*0420*/ 	.word	0x000000e0
        /*0424*/ 	.short	0x0100
        /*0426*/ 	.byte	0x08
	.zero		1


	//   ....[57]....
        /*0428*/ 	.word	0x000005e0
        /*042c*/ 	.word	0x000000ff
        /*0430*/ 	.word	0x000002a0
        /*0434*/ 	.short	0x0100
        /*0436*/ 	.byte	0x08
	.zero		1


	//   ....[58]....
        /*0438*/ 	.word	0x000005f0
        /*043c*/ 	.word	0x000000ff
        /*0440*/ 	.word	0x000000e8
        /*0444*/ 	.short	0x0100
        /*0446*/ 	.byte	0x08
	.zero		1


	//   ....[59]....
        /*0448*/ 	.word	0x00000600
        /*044c*/ 	.word	0x000000ff
        /*0450*/ 	.word	0x000002a8
        /*0454*/ 	.short	0x0100
        /*0456*/ 	.byte	0x08
	.zero		1


	//   ....[60]....
        /*0458*/ 	.word	0x00000610
        /*045c*/ 	.word	0x000000ff
        /*0460*/ 	.word	0x000000f0
        /*0464*/ 	.short	0x0100
        /*0466*/ 	.byte	0x08
	.zero		1


	//   ....[61]....
        /*0468*/ 	.word	0x00000620
        /*046c*/ 	.word	0x000000ff
        /*0470*/ 	.word	0x000002b0
        /*0474*/ 	.short	0x0100
        /*0476*/ 	.byte	0x08
	.zero		1


	//   ....[62]....
        /*0478*/ 	.word	0x00000630
        /*047c*/ 	.word	0x000000ff
        /*0480*/ 	.word	0x000000f8
        /*0484*/ 	.short	0x0100
        /*0486*/ 	.byte	0x08
	.zero		1


	//   ....[63]....
        /*0488*/ 	.word	0x00000640
        /*048c*/ 	.word	0x000000ff
        /*0490*/ 	.word	0x000002b8
        /*0494*/ 	.short	0x0100
        /*0496*/ 	.byte	0x08
	.zero		1


	//   ....[64]....
        /*0498*/ 	.word	0x00000650
        /*049c*/ 	.word	0x000000ff
        /*04a0*/ 	.word	0x00000100
        /*04a4*/ 	.short	0x0100
        /*04a6*/ 	.byte	0x08
	.zero		1


	//   ....[65]....
        /*04a8*/ 	.word	0x00000660
        /*04ac*/ 	.word	0x000000ff
        /*04b0*/ 	.word	0x000002c0
        /*04b4*/ 	.short	0x0100
        /*04b6*/ 	.byte	0x08
	.zero		1


	//   ....[66]....
        /*04b8*/ 	.word	0x00000670
        /*04bc*/ 	.word	0x000000ff
        /*04c0*/ 	.word	0x00000108
        /*04c4*/ 	.short	0x0100
        /*04c6*/ 	.byte	0x08
	.zero		1


	//   ....[67]....
        /*04c8*/ 	.word	0x00000680
        /*04cc*/ 	.word	0x000000ff
        /*04d0*/ 	.word	0x000002c8
        /*04d4*/ 	.short	0x0100
        /*04d6*/ 	.byte	0x08
	.zero		1


	//   ....[68]....
        /*04d8*/ 	.word	0x00000690
        /*04dc*/ 	.word	0x000000ff
        /*04e0*/ 	.word	0x00000110
        /*04e4*/ 	.short	0x0100
        /*04e6*/ 	.byte	0x08
	.zero		1


	//   ....[69]....
        /*04e8*/ 	.word	0x000006a0
        /*04ec*/ 	.word	0x000000ff
        /*04f0*/ 	.word	0x000002d0
        /*04f4*/ 	.short	0x0100
        /*04f6*/ 	.byte	0x08
	.zero		1


	//   ....[70]....
        /*04f8*/ 	.word	0x000006b0
        /*04fc*/ 	.word	0x000000ff
        /*0500*/ 	.word	0x00000118
        /*0504*/ 	.short	0x0100
        /*0506*/ 	.byte	0x08
	.zero		1


	//   ....[71]....
        /*0508*/ 	.word	0x000006c0
        /*050c*/ 	.word	0x000000ff
        /*0510*/ 	.word	0x000002d8
        /*0514*/ 	.short	0x0100
        /*0516*/ 	.byte	0x08
	.zero		1


	//   ....[72]....
        /*0518*/ 	.word	0x000006d0
        /*051c*/ 	.word	0x000000ff
        /*0520*/ 	.word	0x00000120
        /*0524*/ 	.short	0x0100
        /*0526*/ 	.byte	0x08
	.zero		1


	//   ....[73]....
        /*0528*/ 	.word	0x000006e0
        /*052c*/ 	.word	0x000000ff
        /*0530*/ 	.word	0x000002e0
        /*0534*/ 	.short	0x0100
        /*0536*/ 	.byte	0x08
	.zero		1


	//   ....[74]....
        /*0538*/ 	.word	0x000006f0
        /*053c*/ 	.word	0x000000ff
        /*0540*/ 	.word	0x00000128
        /*0544*/ 	.short	0x0100
        /*0546*/ 	.byte	0x08
	.zero		1


	//   ....[75]....
        /*0548*/ 	.word	0x00000700
        /*054c*/ 	.word	0x000000ff
        /*0550*/ 	.word	0x000002e8
        /*0554*/ 	.short	0x0100
        /*0556*/ 	.byte	0x08
	.zero		1


	//   ....[76]....
        /*0558*/ 	.word	0x00000710
        /*055c*/ 	.word	0x000000ff
        /*0560*/ 	.word	0x00000130
        /*0564*/ 	.short	0x0100
        /*0566*/ 	.byte	0x08
	.zero		1


	//   ....[77]....
        /*0568*/ 	.word	0x00000720
        /*056c*/ 	.word	0x000000ff
        /*0570*/ 	.word	0x000002f0
        /*0574*/ 	.short	0x0100
        /*0576*/ 	.byte	0x08
	.zero		1


	//   ....[78]....
        /*0578*/ 	.word	0x00000730
        /*057c*/ 	.word	0x000000ff
        /*0580*/ 	.word	0x00000138
        /*0584*/ 	.short	0x0100
        /*0586*/ 	.byte	0x08
	.zero		1


	//   ....[79]....
        /*0588*/ 	.word	0x00000740
        /*058c*/ 	.word	0x000000ff
        /*0590*/ 	.word	0x000002f8
        /*0594*/ 	.short	0x0100
        /*0596*/ 	.byte	0x08
	.zero		1


	//   ....[80]....
        /*0598*/ 	.word	0x00000750
        /*059c*/ 	.word	0x000000ff
        /*05a0*/ 	.word	0x00000140
        /*05a4*/ 	.short	0x0100
        /*05a6*/ 	.byte	0x08
	.zero		1


	//   ....[81]....
        /*05a8*/ 	.word	0x00000760
        /*05ac*/ 	.word	0x000000ff
        /*05b0*/ 	.word	0x00000300
        /*05b4*/ 	.short	0x0100
        /*05b6*/ 	.byte	0x08
	.zero		1


	//   ....[82]....
        /*05b8*/ 	.word	0x00000770
        /*05bc*/ 	.word	0x000000ff
        /*05c0*/ 	.word	0x00000148
        /*05c4*/ 	.short	0x0100
        /*05c6*/ 	.byte	0x08
	.zero		1


	//   ....[83]....
        /*05c8*/ 	.word	0x00000780
        /*05cc*/ 	.word	0x000000ff
        /*05d0*/ 	.word	0x00000308
        /*05d4*/ 	.short	0x0100
        /*05d6*/ 	.byte	0x08
	.zero		1


	//   ....[84]....
        /*05d8*/ 	.word	0x00000790
        /*05dc*/ 	.word	0x000000ff
        /*05e0*/ 	.word	0x00000150
        /*05e4*/ 	.short	0x0100
        /*05e6*/ 	.byte	0x08
	.zero		1


	//   ....[85]....
        /*05e8*/ 	.word	0x000007a0
        /*05ec*/ 	.word	0x000000ff
        /*05f0*/ 	.word	0x00000310
        /*05f4*/ 	.short	0x0100
        /*05f6*/ 	.byte	0x08
	.zero		1


	//   ....[86]....
        /*05f8*/ 	.word	0x000007b0
        /*05fc*/ 	.word	0x000000ff
        /*0600*/ 	.word	0x00000158
        /*0604*/ 	.short	0x0100
        /*0606*/ 	.byte	0x08
	.zero		1


	//   ....[87]....
        /*0608*/ 	.word	0x000007c0
        /*060c*/ 	.word	0x000000ff
        /*0610*/ 	.word	0x00000318
        /*0614*/ 	.short	0x0100
        /*0616*/ 	.byte	0x08
	.zero		1


	//   ....[88]....
        /*0618*/ 	.word	0x000007d0
        /*061c*/ 	.word	0x000000ff
        /*0620*/ 	.word	0x00000160
        /*0624*/ 	.short	0x0100
        /*0626*/ 	.byte	0x08
	.zero		1


	//   ....[89]....
        /*0628*/ 	.word	0x000007e0
        /*062c*/ 	.word	0x000000ff
        /*0630*/ 	.word	0x00000320
        /*0634*/ 	.short	0x0100
        /*0636*/ 	.byte	0x08
	.zero		1


	//   ....[90]....
        /*0638*/ 	.word	0x000007f0
        /*063c*/ 	.word	0x000000ff
        /*0640*/ 	.word	0x00000168
        /*0644*/ 	.short	0x0100
        /*0646*/ 	.byte	0x08
	.zero		1


	//   ....[91]....
        /*0648*/ 	.word	0x00000800
        /*064c*/ 	.word	0x000000ff
        /*0650*/ 	.word	0x00000328
        /*0654*/ 	.short	0x0100
        /*0656*/ 	.byte	0x08
	.zero		1


	//   ....[92]....
        /*0658*/ 	.word	0x00000810
        /*065c*/ 	.word	0x000000ff
        /*0660*/ 	.word	0x00000170
        /*0664*/ 	.short	0x0100
        /*0666*/ 	.byte	0x08
	.zero		1


	//   ....[93]....
        /*0668*/ 	.word	0x00000820
        /*066c*/ 	.word	0x000000ff
        /*0670*/ 	.word	0x00000330
        /*0674*/ 	.short	0x0100
        /*0676*/ 	.byte	0x08
	.zero		1


	//   ....[94]....
        /*0678*/ 	.word	0x00000830
        /*067c*/ 	.word	0x000000ff
        /*0680*/ 	.word	0x00000178
        /*0684*/ 	.short	0x0100
        /*0686*/ 	.byte	0x08
	.zero		1


	//   ....[95]....
        /*0688*/ 	.word	0x00000840
        /*068c*/ 	.word	0x000000ff
        /*0690*/ 	.word	0x00000338
        /*0694*/ 	.short	0x0100
        /*0696*/ 	.byte	0x08
	.zero		1


	//   ....[96]....
        /*0698*/ 	.word	0x00000850
        /*069c*/ 	.word	0x000000ff
        /*06a0*/ 	.word	0x00000180
        /*06a4*/ 	.short	0x0100
        /*06a6*/ 	.byte	0x08
	.zero		1


	//   ....[97]....
        /*06a8*/ 	.word	0x00000860
        /*06ac*/ 	.word	0x000000ff
        /*06b0*/ 	.word	0x00000340
        /*06b4*/ 	.short	0x0100
        /*06b6*/ 	.byte	0x08
	.zero		1


	//   ....[98]....
        /*06b8*/ 	.word	0x00000870
        /*06bc*/ 	.word	0x000000ff
        /*06c0*/ 	.word	0x00000188
        /*06c4*/ 	.short	0x0100
        /*06c6*/ 	.byte	0x08
	.zero		1


	//   ....[99]....
        /*06c8*/ 	.word	0x00000880
        /*06cc*/ 	.word	0x000000ff
        /*06d0*/ 	.word	0x00000348
        /*06d4*/ 	.short	0x0100
        /*06d6*/ 	.byte	0x08
	.zero		1


	//   ....[100]....
        /*06d8*/ 	.word	0x00000890
        /*06dc*/ 	.word	0x000000ff
        /*06e0*/ 	.word	0x00000190
        /*06e4*/ 	.short	0x0100
        /*06e6*/ 	.byte	0x08
	.zero		1


	//   ....[101]....
        /*06e8*/ 	.word	0x000008a0
        /*06ec*/ 	.word	0x000000ff
        /*06f0*/ 	.word	0x00000350
        /*06f4*/ 	.short	0x0100
        /*06f6*/ 	.byte	0x08
	.zero		1


	//   ....[102]....
        /*06f8*/ 	.word	0x000008b0
        /*06fc*/ 	.word	0x000000ff
        /*0700*/ 	.word	0x00000198
        /*0704*/ 	.short	0x0100
        /*0706*/ 	.byte	0x08
	.zero		1


	//   ....[103]....
        /*0708*/ 	.word	0x000008c0
        /*070c*/ 	.word	0x000000ff
        /*0710*/ 	.word	0x00000358
        /*0714*/ 	.short	0x0100
        /*0716*/ 	.byte	0x08
	.zero		1


	//   ....[104]....
        /*0718*/ 	.word	0x000008d0
        /*071c*/ 	.word	0x000000ff
        /*0720*/ 	.word	0x000001a0
        /*0724*/ 	.short	0x0100
        /*0726*/ 	.byte	0x08
	.zero		1


	//   ....[105]....
        /*0728*/ 	.word	0x000008e0
        /*072c*/ 	.word	0x000000ff
        /*0730*/ 	.word	0x00000360
        /*0734*/ 	.short	0x0100
        /*0736*/ 	.byte	0x08
	.zero		1


	//   ....[106]....
        /*0738*/ 	.word	0x000008f0
        /*073c*/ 	.word	0x000000ff
        /*0740*/ 	.word	0x000001a8
        /*0744*/ 	.short	0x0100
        /*0746*/ 	.byte	0x08
	.zero		1


	//   ....[107]....
        /*0748*/ 	.word	0x00000900
        /*074c*/ 	.word	0x000000ff
        /*0750*/ 	.word	0x00000368
        /*0754*/ 	.short	0x0100
        /*0756*/ 	.byte	0x08
	.zero		1


	//   ....[108]....
        /*0758*/ 	.word	0x00000910
        /*075c*/ 	.word	0x000000ff
        /*0760*/ 	.word	0x000001b0
        /*0764*/ 	.short	0x0100
        /*0766*/ 	.byte	0x08
	.zero		1


	//   ....[109]....
        /*0768*/ 	.word	0x00000920
        /*076c*/ 	.word	0x000000ff
        /*0770*/ 	.word	0x00000370
        /*0774*/ 	.short	0x0100
        /*0776*/ 	.byte	0x08
	.zero		1


	//   ....[110]....
        /*0778*/ 	.word	0x00000930
        /*077c*/ 	.word	0x000000ff
        /*0780*/ 	.word	0x000001b8
        /*0784*/ 	.short	0x0100
        /*0786*/ 	.byte	0x08
	.zero		1


	//   ....[111]....
        /*0788*/ 	.word	0x00000940
        /*078c*/ 	.word	0x000000ff
        /*0790*/ 	.word	0x00000378
        /*0794*/ 	.short	0x0100
        /*0796*/ 	.byte	0x08
	.zero		1


	//   ....[112]....
        /*0798*/ 	.word	0x00000e80
        /*079c*/ 	.word	0x000000ff
        /*07a0*/ 	.word	0x000003b0
        /*07a4*/ 	.short	0x0100
        /*07a6*/ 	.byte	0x08
	.zero		1


	//   ....[113]....
        /*07a8*/ 	.word	0x00000f30
        /*07ac*/ 	.word	0x000000ff
        /*07b0*/ 	.word	0x000003b8
        /*07b4*/ 	.short	0x0100
        /*07b6*/ 	.byte	0x08
	.zero		1


	//   ....[114]....
        /*07b8*/ 	.word	0x00000fa0
        /*07bc*/ 	.word	0x000000ff
        /*07c0*/ 	.word	0x00000390
        /*07c4*/ 	.short	0x0100
        /*07c6*/ 	.byte	0x09
	.zero		1


	//   ....[115]....
        /*07c8*/ 	.word	0x00000fb0
        /*07cc*/ 	.word	0x000000ff
        /*07d0*/ 	.word	0x00000398
        /*07d4*/ 	.short	0x0100
        /*07d6*/ 	.byte	0x09
	.zero		1


	//   ....[116]....
        /*07d8*/ 	.word	0x00000fc0
        /*07dc*/ 	.word	0x000000ff
        /*07e0*/ 	.word	0x000003a0
        /*07e4*/ 	.short	0x0100
        /*07e6*/ 	.byte	0x09
	.zero		1


	//   ....[117]....
        /*07e8*/ 	.word	0x00000fd0
        /*07ec*/ 	.word	0x000000ff
        /*07f0*/ 	.word	0x000003a8
        /*07f4*/ 	.short	0x0100
        /*07f6*/ 	.byte	0x09
	.zero		1


	//   ....[118]....
        /*07f8*/ 	.word	0x00001db0
        /*07fc*/ 	.word	0x000000ff
        /*0800*/ 	.word	0xfffffff8
        /*0804*/ 	.short	0x010a
        /*0806*/ 	.byte	0x0f
	.zero		1


	//   ....[119]....
        /*0808*/ 	.word	0x00002080
        /*080c*/ 	.word	0x000000ff
        /*0810*/ 	.word	0x00000000
        /*0814*/ 	.short	0x010a
        /*0816*/ 	.byte	0x06
	.zero		1


	//   ....[120]....
        /*0818*/ 	.word	0x000020c0
        /*081c*/ 	.word	0x000000ff
        /*0820*/ 	.word	0x00000000
        /*0824*/ 	.short	0x010a
        /*0826*/ 	.byte	0x06
	.zero		1


	//   ....[121]....
        /*0828*/ 	.word	0x000025e0
        /*082c*/ 	.word	0x000000ff
        /*0830*/ 	.word	0x00000000
        /*0834*/ 	.short	0x010a
        /*0836*/ 	.byte	0x09
	.zero		1


	//   ....[122]....
        /*0838*/ 	.word	0x00002620
        /*083c*/ 	.word	0x000000ff
        /*0840*/ 	.word	0x00000000
        /*0844*/ 	.short	0x010a
        /*0846*/ 	.byte	0x09
	.zero		1


	//   ....[123]....
        /*0848*/ 	.word	0x000029b0
        /*084c*/ 	.word	0x00000013
        /*0850*/ 	.word	0x00000000
        /*0854*/ 	.short	0x0101
        /*0856*/ 	.byte	0x3f
	.zero		1


	//   ....[124]....
        /*0858*/ 	.word	0x00002d30
        /*085c*/ 	.word	0x00000011
        /*0860*/ 	.word	0x00000000
        /*0864*/ 	.short	0x0101
        /*0866*/ 	.byte	0x17
	.zero		1


	//   ....[125]....
        /*0868*/ 	.word	0x00002e40
        /*086c*/ 	.word	0x00000011
        /*0870*/ 	.word	0x00000000
        /*0874*/ 	.short	0x0101
        /*0876*/ 	.byte	0x3f
	.zero		1


	//   ....[126]....
        /*0878*/ 	.word	0x00002f00
        /*087c*/ 	.word	0x000000ff
        /*0880*/ 	.word	0x00000008
        /*0884*/ 	.short	0x010a
        /*0886*/ 	.byte	0x0f
	.zero		1


	//   ....[127]....
        /*0888*/ 	.word	0x00005760
        /*088c*/ 	.word	0x00000004
        /*0890*/ 	.word	0x00000000
        /*0894*/ 	.short	0x0101
        /*0896*/ 	.byte	0x17
	.zero		1


	//   ....[128]....
        /*0898*/ 	.word	0x00006080
        /*089c*/ 	.word	0x00000013
        /*08a0*/ 	.word	0x000001c0
        /*08a4*/ 	.short	0x010a
        /*08a6*/ 	.byte	0x3f
	.zero		1


	//   ....[129]....
        /*08a8*/ 	.word	0x00006430
        /*08ac*/ 	.word	0x00000004
        /*08b0*/ 	.word	0x000003b8
        /*08b4*/ 	.short	0x0101
        /*08b6*/ 	.byte	0x3f
	.zero		1


	//   ....[130]....
        /*08b8*/ 	.word	0x00006b60
        /*08bc*/ 	.word	0x00000005
        /*08c0*/ 	.word	0x00000000
        /*08c4*/ 	.short	0x010a
        /*08c6*/ 	.byte	0x3f
	.zero		1


	//   ....[131]....
        /*08c8*/ 	.word	0x00006be0
        /*08cc*/ 	.word	0x00000007
        /*08d0*/ 	.word	0x00000000
        /*08d4*/ 	.short	0x010a
        /*08d6*/ 	.byte	0x3f
	.zero		1


	//   ....[132]....
        /*08d8*/ 	.word	0x00006c70
        /*08dc*/ 	.word	0x00000006
        /*08e0*/ 	.word	0x00000000
        /*08e4*/ 	.short	0x010a
        /*08e6*/ 	.byte	0x3f
	.zero		1


	//   ....[133]....
        /*08e8*/ 	.word	0x00006d00
        /*08ec*/ 	.word	0x00000007
        /*08f0*/ 	.word	0x00000000
        /*08f4*/ 	.short	0x010a
        /*08f6*/ 	.byte	0x3f
	.zero		1


	//   ....[134]....
        /*08f8*/ 	.word	0x00006d90
        /*08fc*/ 	.word	0x00000006
        /*0900*/ 	.word	0x00000000
        /*0904*/ 	.short	0x010a
        /*0906*/ 	.byte	0x3f
	.zero		1


	//   ....[135]....
        /*0908*/ 	.word	0x00006e20
        /*090c*/ 	.word	0x00000007
        /*0910*/ 	.word	0x00000000
        /*0914*/ 	.short	0x010a
        /*0916*/ 	.byte	0x3f
	.zero		1


	//   ....[136]....
        /*0918*/ 	.word	0x00006eb0
        /*091c*/ 	.word	0x00000006
        /*0920*/ 	.word	0x00000000
        /*0924*/ 	.short	0x010a
        /*0926*/ 	.byte	0x3f
	.zero		1


	//   ....[137]....
        /*0928*/ 	.word	0x00006f40
        /*092c*/ 	.word	0x00000007
        /*0930*/ 	.word	0x00000000
        /*0934*/ 	.short	0x010a
        /*0936*/ 	.byte	0x3f
	.zero		1


	//   ....[138]....
        /*0938*/ 	.word	0x00006fd0
        /*093c*/ 	.word	0x00000006
        /*0940*/ 	.word	0x00000000
        /*0944*/ 	.short	0x010a
        /*0946*/ 	.byte	0x3f
	.zero		1


	//   ....[139]....
        /*0948*/ 	.word	0x00007060
        /*094c*/ 	.word	0x00000007
        /*0950*/ 	.word	0x00000000
        /*0954*/ 	.short	0x010a
        /*0956*/ 	.byte	0x3f
	.zero		1


	//   ....[140]....
        /*0958*/ 	.word	0x000070f0
        /*095c*/ 	.word	0x00000006
        /*0960*/ 	.word	0x00000000
        /*0964*/ 	.short	0x010a
        /*0966*/ 	.byte	0x3f
	.zero		1


	//   ....[141]....
        /*0968*/ 	.word	0x00007180
        /*096c*/ 	.word	0x00000007
        /*0970*/ 	.word	0x00000000
        /*0974*/ 	.short	0x010a
        /*0976*/ 	.byte	0x3f
	.zero		1


	//   ....[142]....
        /*0978*/ 	.word	0x00007210
        /*097c*/ 	.word	0x00000006
        /*0980*/ 	.word	0x00000000
        /*0984*/ 	.short	0x010a
        /*0986*/ 	.byte	0x3f
	.zero		1


	//   ....[143]....
        /*0988*/ 	.word	0x000072a0
        /*098c*/ 	.word	0x00000007
        /*0990*/ 	.word	0x00000000
        /*0994*/ 	.short	0x010a
        /*0996*/ 	.byte	0x3f
	.zero		1


	//   ....[144]....
        /*0998*/ 	.word	0x00007330
        /*099c*/ 	.word	0x00000006
        /*09a0*/ 	.word	0x00000000
        /*09a4*/ 	.short	0x010a
        /*09a6*/ 	.byte	0x3f
	.zero		1


	//   ....[145]....
        /*09a8*/ 	.word	0x000073c0
        /*09ac*/ 	.word	0x00000007
        /*09b0*/ 	.word	0x00000000
        /*09b4*/ 	.short	0x010a
        /*09b6*/ 	.byte	0x3f
	.zero		1


	//   ....[146]....
        /*09b8*/ 	.word	0x00007450
        /*09bc*/ 	.word	0x00000006
        /*09c0*/ 	.word	0x00000000
        /*09c4*/ 	.short	0x010a
        /*09c6*/ 	.byte	0x3f
	.zero		1


	//   ....[147]....
        /*09c8*/ 	.word	0x000074e0
        /*09cc*/ 	.word	0x00000007
        /*09d0*/ 	.word	0x00000000
        /*09d4*/ 	.short	0x010a
        /*09d6*/ 	.byte	0x3f
	.zero		1


	//   ....[148]....
        /*09d8*/ 	.word	0x00007570
        /*09dc*/ 	.word	0x00000006
        /*09e0*/ 	.word	0x00000000
        /*09e4*/ 	.short	0x010a
        /*09e6*/ 	.byte	0x3f
	.zero		1


	//   ....[149]....
        /*09e8*/ 	.word	0x00007600
        /*09ec*/ 	.word	0x00000007
        /*09f0*/ 	.word	0x00000000
        /*09f4*/ 	.short	0x010a
        /*09f6*/ 	.byte	0x3f
	.zero		1


	//   ....[150]....
        /*09f8*/ 	.word	0x00007690
        /*09fc*/ 	.word	0x00000006
        /*0a00*/ 	.word	0x00000000
        /*0a04*/ 	.short	0x010a
        /*0a06*/ 	.byte	0x3f
	.zero		1


	//   ....[151]....
        /*0a08*/ 	.word	0x00007720
        /*0a0c*/ 	.word	0x00000007
        /*0a10*/ 	.word	0x00000000
        /*0a14*/ 	.short	0x010a
        /*0a16*/ 	.byte	0x3f
	.zero		1


	//   ....[152]....
        /*0a18*/ 	.word	0x000077b0
        /*0a1c*/ 	.word	0x00000006
        /*0a20*/ 	.word	0x00000000
        /*0a24*/ 	.short	0x010a
        /*0a26*/ 	.byte	0x3f
	.zero		1


	//   ....[153]....
        /*0a28*/ 	.word	0x00007840
        /*0a2c*/ 	.word	0x00000007
        /*0a30*/ 	.word	0x00000000
        /*0a34*/ 	.short	0x010a
        /*0a36*/ 	.byte	0x3f
	.zero		1


	//   ....[154]....
        /*0a38*/ 	.word	0x000078d0
        /*0a3c*/ 	.word	0x00000006
        /*0a40*/ 	.word	0x00000000
        /*0a44*/ 	.short	0x010a
        /*0a46*/ 	.byte	0x3f
	.zero		1


	//   ....[155]....
        /*0a48*/ 	.word	0x00007960
        /*0a4c*/ 	.word	0x00000007
        /*0a50*/ 	.word	0x00000000
        /*0a54*/ 	.short	0x010a
        /*0a56*/ 	.byte	0x3f
	.zero		1


	//   ....[156]....
        /*0a58*/ 	.word	0x000079f0
        /*0a5c*/ 	.word	0x00000006
        /*0a60*/ 	.word	0x00000000
        /*0a64*/ 	.short	0x010a
        /*0a66*/ 	.byte	0x3f
	.zero		1


	//   ....[157]....
        /*0a68*/ 	.word	0x00007a80
        /*0a6c*/ 	.word	0x00000007
        /*0a70*/ 	.word	0x00000000
        /*0a74*/ 	.short	0x010a
        /*0a76*/ 	.byte	0x3f
	.zero		1


	//   ....[158]....
        /*0a78*/ 	.word	0x00007b10
        /*0a7c*/ 	.word	0x00000006
        /*0a80*/ 	.word	0x00000000
        /*0a84*/ 	.short	0x010a
        /*0a86*/ 	.byte	0x3f
	.zero		1


	//   ....[159]....
        /*0a88*/ 	.word	0x00007ba0
        /*0a8c*/ 	.word	0x00000007
        /*0a90*/ 	.word	0x00000000
        /*0a94*/ 	.short	0x010a
        /*0a96*/ 	.byte	0x3f
	.zero		1


	//   ....[160]....
        /*0a98*/ 	.word	0x00007c30
        /*0a9c*/ 	.word	0x00000006
        /*0aa0*/ 	.word	0x00000000
        /*0aa4*/ 	.short	0x010a
        /*0aa6*/ 	.byte	0x3f
	.zero		1


	//   ....[161]....
        /*0aa8*/ 	.word	0x00007cc0
        /*0aac*/ 	.word	0x00000007
        /*0ab0*/ 	.word	0x00000000
        /*0ab4*/ 	.short	0x010a
        /*0ab6*/ 	.byte	0x3f
	.zero		1


	//   ....[162]....
        /*0ab8*/ 	.word	0x00007d50
        /*0abc*/ 	.word	0x00000006
        /*0ac0*/ 	.word	0x00000000
        /*0ac4*/ 	.short	0x010a
        /*0ac6*/ 	.byte	0x3f
	.zero		1


	//   ....[163]....
        /*0ac8*/ 	.word	0x00007de0
        /*0acc*/ 	.word	0x00000007
        /*0ad0*/ 	.word	0x00000000
        /*0ad4*/ 	.short	0x010a
        /*0ad6*/ 	.byte	0x3f
	.zero		1


	//   ....[164]....
        /*0ad8*/ 	.word	0x00007e70
        /*0adc*/ 	.word	0x00000006
        /*0ae0*/ 	.word	0x00000000
        /*0ae4*/ 	.short	0x010a
        /*0ae6*/ 	.byte	0x3f
	.zero		1


	//   ....[165]....
        /*0ae8*/ 	.word	0x00007f00
        /*0aec*/ 	.word	0x00000007
        /*0af0*/ 	.word	0x00000000
        /*0af4*/ 	.short	0x010a
        /*0af6*/ 	.byte	0x3f
	.zero		1


	//   ....[166]....
        /*0af8*/ 	.word	0x00007f90
        /*0afc*/ 	.word	0x00000006
        /*0b00*/ 	.word	0x00000000
        /*0b04*/ 	.short	0x010a
        /*0b06*/ 	.byte	0x3f
	.zero		1


	//   ....[167]....
        /*0b08*/ 	.word	0x00008020
        /*0b0c*/ 	.word	0x00000007
        /*0b10*/ 	.word	0x00000000
        /*0b14*/ 	.short	0x010a
        /*0b16*/ 	.byte	0x3f
	.zero		1


	//   ....[168]....
        /*0b18*/ 	.word	0x000080b0
        /*0b1c*/ 	.word	0x00000006
        /*0b20*/ 	.word	0x00000000
        /*0b24*/ 	.short	0x010a
        /*0b26*/ 	.byte	0x3f
	.zero		1


	//   ....[169]....
        /*0b28*/ 	.word	0x00008140
        /*0b2c*/ 	.word	0x00000007
        /*0b30*/ 	.word	0x00000000
        /*0b34*/ 	.short	0x010a
        /*0b36*/ 	.byte	0x3f
	.zero		1


	//   ....[170]....
        /*0b38*/ 	.word	0x000081d0
        /*0b3c*/ 	.word	0x00000006
        /*0b40*/ 	.word	0x00000000
        /*0b44*/ 	.short	0x010a
        /*0b46*/ 	.byte	0x3f
	.zero		1


	//   ....[171]....
        /*0b48*/ 	.word	0x00008260
        /*0b4c*/ 	.word	0x00000007
        /*0b50*/ 	.word	0x00000000
        /*0b54*/ 	.short	0x010a
        /*0b56*/ 	.byte	0x3f
	.zero		1


	//   ....[172]....
        /*0b58*/ 	.word	0x000082f0
        /*0b5c*/ 	.word	0x00000006
        /*0b60*/ 	.word	0x00000000
        /*0b64*/ 	.short	0x010a
        /*0b66*/ 	.byte	0x3f
	.zero		1


	//   ....[173]....
        /*0b68*/ 	.word	0x00008380
        /*0b6c*/ 	.word	0x00000007
        /*0b70*/ 	.word	0x00000000
        /*0b74*/ 	.short	0x010a
        /*0b76*/ 	.byte	0x3f
	.zero		1


	//   ....[174]....
        /*0b78*/ 	.word	0x00008410
        /*0b7c*/ 	.word	0x00000006
        /*0b80*/ 	.word	0x00000000
        /*0b84*/ 	.short	0x010a
        /*0b86*/ 	.byte	0x3f
	.zero		1


	//   ....[175]....
        /*0b88*/ 	.word	0x000084a0
        /*0b8c*/ 	.word	0x00000007
        /*0b90*/ 	.word	0x00000000
        /*0b94*/ 	.short	0x010a
        /*0b96*/ 	.byte	0x3f
	.zero		1


	//   ....[176]....
        /*0b98*/ 	.word	0x00008530
        /*0b9c*/ 	.word	0x00000006
        /*0ba0*/ 	.word	0x00000000
        /*0ba4*/ 	.short	0x010a
        /*0ba6*/ 	.byte	0x3f
	.zero		1


	//   ....[177]....
        /*0ba8*/ 	.word	0x000085c0
        /*0bac*/ 	.word	0x00000007
        /*0bb0*/ 	.word	0x00000000
        /*0bb4*/ 	.short	0x010a
        /*0bb6*/ 	.byte	0x3f
	.zero		1


	//   ....[178]....
        /*0bb8*/ 	.word	0x00008650
        /*0bbc*/ 	.word	0x00000006
        /*0bc0*/ 	.word	0x00000000
        /*0bc4*/ 	.short	0x010a
        /*0bc6*/ 	.byte	0x3f
	.zero		1


	//   ....[179]....
        /*0bc8*/ 	.word	0x000086e0
        /*0bcc*/ 	.word	0x00000007
        /*0bd0*/ 	.word	0x00000000
        /*0bd4*/ 	.short	0x010a
        /*0bd6*/ 	.byte	0x3f
	.zero		1


	//   ....[180]....
        /*0bd8*/ 	.word	0x00008770
        /*0bdc*/ 	.word	0x00000006
        /*0be0*/ 	.word	0x00000000
        /*0be4*/ 	.short	0x010a
        /*0be6*/ 	.byte	0x3f
	.zero		1


	//   ....[181]....
        /*0be8*/ 	.word	0x00008800
        /*0bec*/ 	.word	0x00000007
        /*0bf0*/ 	.word	0x00000000
        /*0bf4*/ 	.short	0x010a
        /*0bf6*/ 	.byte	0x3f
	.zero		1


	//   ....[182]....
        /*0bf8*/ 	.word	0x00008890
        /*0bfc*/ 	.word	0x00000006
        /*0c00*/ 	.word	0x00000000
        /*0c04*/ 	.short	0x010a
        /*0c06*/ 	.byte	0x3f
	.zero		1


	//   ....[183]....
        /*0c08*/ 	.word	0x00008920
        /*0c0c*/ 	.word	0x00000007
        /*0c10*/ 	.word	0x00000000
        /*0c14*/ 	.short	0x010a
        /*0c16*/ 	.byte	0x3f
	.zero		1


	//   ....[184]....
        /*0c18*/ 	.word	0x000089b0
        /*0c1c*/ 	.word	0x00000006
        /*0c20*/ 	.word	0x00000000
        /*0c24*/ 	.short	0x010a
        /*0c26*/ 	.byte	0x3f
	.zero		1


	//   ....[185]....
        /*0c28*/ 	.word	0x00008a40
        /*0c2c*/ 	.word	0x00000003
        /*0c30*/ 	.word	0x00000000
        /*0c34*/ 	.short	0x010a
        /*0c36*/ 	.byte	0x3f
	.zero		1


	//   ....[186]....
        /*0c38*/ 	.word	0x00008ab0
        /*0c3c*/ 	.word	0x00000011
        /*0c40*/ 	.word	0xfffffff8
        /*0c44*/ 	.short	0x010a
        /*0c46*/ 	.byte	0x3f
	.zero		1


	//   ....[187]....
        /*0c48*/ 	.word	0x00008b10
        /*0c4c*/ 	.word	0x00000011
        /*0c50*/ 	.word	0x00000000
        /*0c54*/ 	.short	0x010a
        /*0c56*/ 	.byte	0x3f
	.zero		1


	//   ....[188]....
        /*0c58*/ 	.word	0x00008b70
        /*0c5c*/ 	.word	0x00000013
        /*0c60*/ 	.word	0x00000000
        /*0c64*/ 	.short	0x010a
        /*0c66*/ 	.byte	0x3f
	.zero		1


	//   ....[189]....
        /*0c68*/ 	.word	0x00008bd0
        /*0c6c*/ 	.word	0x00000011
        /*0c70*/ 	.word	0x00000008
        /*0c74*/ 	.short	0x010a
        /*0c76*/ 	.byte	0x3f
	.zero		1


	//   ....[190]....
        /*0c78*/ 	.word	0x00008ca0
        /*0c7c*/ 	.word	0x00000013
        /*0c80*/ 	.word	0x000001c0
        /*0c84*/ 	.short	0x010a
        /*0c86*/ 	.byte	0x3f
	.zero		1


	//   ....[191]....
        /*0c88*/ 	.word	0x00008d80
        /*0c8c*/ 	.word	0x00000005
        /*0c90*/ 	.word	0x00000000
        /*0c94*/ 	.short	0x010a
        /*0c96*/ 	.byte	0x3f
	.zero		1


	//   ....[192]....
        /*0c98*/ 	.word	0x00008dd0
        /*0c9c*/ 	.word	0x00000007
        /*0ca0*/ 	.word	0x00000000
        /*0ca4*/ 	.short	0x010a
        /*0ca6*/ 	.byte	0x3f
	.zero		1


	//   ....[193]....
        /*0ca8*/ 	.word	0x00008e20
        /*0cac*/ 	.word	0x00000006
        /*0cb0*/ 	.word	0x00000000
        /*0cb4*/ 	.short	0x010a
        /*0cb6*/ 	.byte	0x3f
	.zero		1


	//   ....[194]....
        /*0cb8*/ 	.word	0x00008e70
        /*0cbc*/ 	.word	0x00000007
        /*0cc0*/ 	.word	0x00000000
        /*0cc4*/ 	.short	0x010a
        /*0cc6*/ 	.byte	0x3f
	.zero		1


	//   ....[195]....
        /*0cc8*/ 	.word	0x00008ec0
        /*0ccc*/ 	.word	0x00000006
        /*0cd0*/ 	.word	0x00000000
        /*0cd4*/ 	.short	0x010a
        /*0cd6*/ 	.byte	0x3f
	.zero		1


	//   ....[196]....
        /*0cd8*/ 	.word	0x00008f10
        /*0cdc*/ 	.word	0x00000007
        /*0ce0*/ 	.word	0x00000000
        /*0ce4*/ 	.short	0x010a
        /*0ce6*/ 	.byte	0x3f
	.zero		1


	//   ....[197]....
        /*0ce8*/ 	.word	0x00008f60
        /*0cec*/ 	.word	0x00000006
        /*0cf0*/ 	.word	0x00000000
        /*0cf4*/ 	.short	0x010a
        /*0cf6*/ 	.byte	0x3f
	.zero		1


	//   ....[198]....
        /*0cf8*/ 	.word	0x00008fb0
        /*0cfc*/ 	.word	0x00000007
        /*0d00*/ 	.word	0x00000000
        /*0d04*/ 	.short	0x010a
        /*0d06*/ 	.byte	0x3f
	.zero		1


	//   ....[199]....
        /*0d08*/ 	.word	0x00009000
        /*0d0c*/ 	.word	0x00000006
        /*0d10*/ 	.word	0x00000000
        /*0d14*/ 	.short	0x010a
        /*0d16*/ 	.byte	0x3f
	.zero		1


	//   ....[200]....
        /*0d18*/ 	.word	0x00009050
        /*0d1c*/ 	.word	0x00000007
        /*0d20*/ 	.word	0x00000000
        /*0d24*/ 	.short	0x010a
        /*0d26*/ 	.byte	0x3f
	.zero		1


	//   ....[201]....
        /*0d28*/ 	.word	0x000090a0
        /*0d2c*/ 	.word	0x00000006
        /*0d30*/ 	.word	0x00000000
        /*0d34*/ 	.short	0x010a
        /*0d36*/ 	.byte	0x3f
	.zero		1


	//   ....[202]....
        /*0d38*/ 	.word	0x000090f0
        /*0d3c*/ 	.word	0x00000007
        /*0d40*/ 	.word	0x00000000
        /*0d44*/ 	.short	0x010a
        /*0d46*/ 	.byte	0x3f
	.zero		1


	//   ....[203]....
        /*0d48*/ 	.word	0x00009140
        /*0d4c*/ 	.word	0x00000006
        /*0d50*/ 	.word	0x00000000
        /*0d54*/ 	.short	0x010a
        /*0d56*/ 	.byte	0x3f
	.zero		1


	//   ....[204]....
        /*0d58*/ 	.word	0x00009190
        /*0d5c*/ 	.word	0x00000007
        /*0d60*/ 	.word	0x00000000
        /*0d64*/ 	.short	0x010a
        /*0d66*/ 	.byte	0x3f
	.zero		1


	//   ....[205]....
        /*0d68*/ 	.word	0x000091e0
        /*0d6c*/ 	.word	0x00000006
        /*0d70*/ 	.word	0x00000000
        /*0d74*/ 	.short	0x010a
        /*0d76*/ 	.byte	0x3f
	.zero		1


	//   ....[206]....
        /*0d78*/ 	.word	0x00009230
        /*0d7c*/ 	.word	0x00000007
        /*0d80*/ 	.word	0x00000000
        /*0d84*/ 	.short	0x010a
        /*0d86*/ 	.byte	0x3f
	.zero		1


	//   ....[207]....
        /*0d88*/ 	.word	0x00009280
        /*0d8c*/ 	.word	0x00000006
        /*0d90*/ 	.word	0x00000000
        /*0d94*/ 	.short	0x010a
        /*0d96*/ 	.byte	0x3f
	.zero		1


	//   ....[208]....
        /*0d98*/ 	.word	0x000092d0
        /*0d9c*/ 	.word	0x00000007
        /*0da0*/ 	.word	0x00000000
        /*0da4*/ 	.short	0x010a
        /*0da6*/ 	.byte	0x3f
	.zero		1


	//   ....[209]....
        /*0da8*/ 	.word	0x00009320
        /*0dac*/ 	.word	0x00000006
        /*0db0*/ 	.word	0x00000000
        /*0db4*/ 	.short	0x010a
        /*0db6*/ 	.byte	0x3f
	.zero		1


	//   ....[210]....
        /*0db8*/ 	.word	0x00009370
        /*0dbc*/ 	.word	0x00000007
        /*0dc0*/ 	.word	0x00000000
        /*0dc4*/ 	.short	0x010a
        /*0dc6*/ 	.byte	0x3f
	.zero		1


	//   ....[211]....
        /*0dc8*/ 	.word	0x000093c0
        /*0dcc*/ 	.word	0x00000006
        /*0dd0*/ 	.word	0x00000000
        /*0dd4*/ 	.short	0x010a
        /*0dd6*/ 	.byte	0x3f
	.zero		1


	//   ....[212]....
        /*0dd8*/ 	.word	0x00009410
        /*0ddc*/ 	.word	0x00000007
        /*0de0*/ 	.word	0x00000000
        /*0de4*/ 	.short	0x010a
        /*0de6*/ 	.byte	0x3f
	.zero		1


	//   ....[213]....
        /*0de8*/ 	.word	0x00009460
        /*0dec*/ 	.word	0x00000006
        /*0df0*/ 	.word	0x00000000
        /*0df4*/ 	.short	0x010a
        /*0df6*/ 	.byte	0x3f
	.zero		1


	//   ....[214]....
        /*0df8*/ 	.word	0x000094b0
        /*0dfc*/ 	.word	0x00000007
        /*0e00*/ 	.word	0x00000000
        /*0e04*/ 	.short	0x010a
        /*0e06*/ 	.byte	0x3f
	.zero		1


	//   ....[215]....
        /*0e08*/ 	.word	0x00009500
        /*0e0c*/ 	.word	0x00000006
        /*0e10*/ 	.word	0x00000000
        /*0e14*/ 	.short	0x010a
        /*0e16*/ 	.byte	0x3f
	.zero		1


	//   ....[216]....
        /*0e18*/ 	.word	0x00009550
        /*0e1c*/ 	.word	0x00000007
        /*0e20*/ 	.word	0x00000000
        /*0e24*/ 	.short	0x010a
        /*0e26*/ 	.byte	0x3f
	.zero		1


	//   ....[217]....
        /*0e28*/ 	.word	0x000095a0
        /*0e2c*/ 	.word	0x00000006
        /*0e30*/ 	.word	0x00000000
        /*0e34*/ 	.short	0x010a
        /*0e36*/ 	.byte	0x3f
	.zero		1


	//   ....[218]....
        /*0e38*/ 	.word	0x000095f0
        /*0e3c*/ 	.word	0x00000007
        /*0e40*/ 	.word	0x00000000
        /*0e44*/ 	.short	0x010a
        /*0e46*/ 	.byte	0x3f
	.zero		1


	//   ....[219]....
        /*0e48*/ 	.word	0x00009640
        /*0e4c*/ 	.word	0x00000006
        /*0e50*/ 	.word	0x00000000
        /*0e54*/ 	.short	0x010a
        /*0e56*/ 	.byte	0x3f
	.zero		1


	//   ....[220]....
        /*0e58*/ 	.word	0x00009690
        /*0e5c*/ 	.word	0x00000007
        /*0e60*/ 	.word	0x00000000
        /*0e64*/ 	.short	0x010a
        /*0e66*/ 	.byte	0x3f
	.zero		1


	//   ....[221]....
        /*0e68*/ 	.word	0x000096e0
        /*0e6c*/ 	.word	0x00000006
        /*0e70*/ 	.word	0x00000000
        /*0e74*/ 	.short	0x010a
        /*0e76*/ 	.byte	0x3f
	.zero		1


	//   ....[222]....
        /*0e78*/ 	.word	0x00009730
        /*0e7c*/ 	.word	0x00000007
        /*0e80*/ 	.word	0x00000000
        /*0e84*/ 	.short	0x010a
        /*0e86*/ 	.byte	0x3f
	.zero		1


	//   ....[223]....
        /*0e88*/ 	.word	0x00009780
        /*0e8c*/ 	.word	0x00000006
        /*0e90*/ 	.word	0x00000000
        /*0e94*/ 	.short	0x010a
        /*0e96*/ 	.byte	0x3f
	.zero		1


	//   ....[224]....
        /*0e98*/ 	.word	0x000097d0
        /*0e9c*/ 	.word	0x00000007
        /*0ea0*/ 	.word	0x00000000
        /*0ea4*/ 	.short	0x010a
        /*0ea6*/ 	.byte	0x3f
	.zero		1


	//   ....[225]....
        /*0ea8*/ 	.word	0x00009820
        /*0eac*/ 	.word	0x00000006
        /*0eb0*/ 	.word	0x00000000
        /*0eb4*/ 	.short	0x010a
        /*0eb6*/ 	.byte	0x3f
	.zero		1


	//   ....[226]....
        /*0eb8*/ 	.word	0x00009870
        /*0ebc*/ 	.word	0x00000007
        /*0ec0*/ 	.word	0x00000000
        /*0ec4*/ 	.short	0x010a
        /*0ec6*/ 	.byte	0x3f
	.zero		1


	//   ....[227]....
        /*0ec8*/ 	.word	0x000098c0
        /*0ecc*/ 	.word	0x00000006
        /*0ed0*/ 	.word	0x00000000
        /*0ed4*/ 	.short	0x010a
        /*0ed6*/ 	.byte	0x3f
	.zero		1


	//   ....[228]....
        /*0ed8*/ 	.word	0x00009910
        /*0edc*/ 	.word	0x00000007
        /*0ee0*/ 	.word	0x00000000
        /*0ee4*/ 	.short	0x010a
        /*0ee6*/ 	.byte	0x3f
	.zero		1


	//   ....[229]....
        /*0ee8*/ 	.word	0x00009960
        /*0eec*/ 	.word	0x00000006
        /*0ef0*/ 	.word	0x00000000
        /*0ef4*/ 	.short	0x010a
        /*0ef6*/ 	.byte	0x3f
	.zero		1


	//   ....[230]....
        /*0ef8*/ 	.word	0x000099b0
        /*0efc*/ 	.word	0x00000007
        /*0f00*/ 	.word	0x00000000
        /*0f04*/ 	.short	0x010a
        /*0f06*/ 	.byte	0x3f
	.zero		1


	//   ....[231]....
        /*0f08*/ 	.word	0x00009a00
        /*0f0c*/ 	.word	0x00000006
        /*0f10*/ 	.word	0x00000000
        /*0f14*/ 	.short	0x010a
        /*0f16*/ 	.byte	0x3f
	.zero		1


	//   ....[232]....
        /*0f18*/ 	.word	0x00009a50
        /*0f1c*/ 	.word	0x00000007
        /*0f20*/ 	.word	0x00000000
        /*0f24*/ 	.short	0x010a
        /*0f26*/ 	.byte	0x3f
	.zero		1


	//   ....[233]....
        /*0f28*/ 	.word	0x00009aa0
        /*0f2c*/ 	.word	0x00000006
        /*0f30*/ 	.word	0x00000000
        /*0f34*/ 	.short	0x010a
        /*0f36*/ 	.byte	0x3f
	.zero		1


	//   ....[234]....
        /*0f38*/ 	.word	0x00009af0
        /*0f3c*/ 	.word	0x00000007
        /*0f40*/ 	.word	0x00000000
        /*0f44*/ 	.short	0x010a
        /*0f46*/ 	.byte	0x3f
	.zero		1


	//   ....[235]....
        /*0f48*/ 	.word	0x00009b40
        /*0f4c*/ 	.word	0x00000006
        /*0f50*/ 	.word	0x00000000
        /*0f54*/ 	.short	0x010a
        /*0f56*/ 	.byte	0x3f
	.zero		1


	//   ....[236]....
        /*0f58*/ 	.word	0x00009b90
        /*0f5c*/ 	.word	0x00000007
        /*0f60*/ 	.word	0x00000000
        /*0f64*/ 	.short	0x010a
        /*0f66*/ 	.byte	0x3f
	.zero		1


	//   ....[237]....
        /*0f68*/ 	.word	0x00009be0
        /*0f6c*/ 	.word	0x00000006
        /*0f70*/ 	.word	0x00000000
        /*0f74*/ 	.short	0x010a
        /*0f76*/ 	.byte	0x3f
	.zero		1


	//   ....[238]....
        /*0f78*/ 	.word	0x00009c30
        /*0f7c*/ 	.word	0x00000007
        /*0f80*/ 	.word	0x00000000
        /*0f84*/ 	.short	0x010a
        /*0f86*/ 	.byte	0x3f
	.zero		1


	//   ....[239]....
        /*0f88*/ 	.word	0x00009c80
        /*0f8c*/ 	.word	0x00000006
        /*0f90*/ 	.word	0x00000000
        /*0f94*/ 	.short	0x010a
        /*0f96*/ 	.byte	0x3f
	.zero		1


	//   ....[240]....
        /*0f98*/ 	.word	0x00009cd0
        /*0f9c*/ 	.word	0x00000007
        /*0fa0*/ 	.word	0x00000000
        /*0fa4*/ 	.short	0x010a
        /*0fa6*/ 	.byte	0x3f
	.zero		1


	//   ....[241]....
        /*0fa8*/ 	.word	0x00009d20
        /*0fac*/ 	.word	0x00000006
        /*0fb0*/ 	.word	0x00000000
        /*0fb4*/ 	.short	0x010a
        /*0fb6*/ 	.byte	0x3f
	.zero		1


	//   ....[242]....
        /*0fb8*/ 	.word	0x00009d70
        /*0fbc*/ 	.word	0x00000007
        /*0fc0*/ 	.word	0x00000000
        /*0fc4*/ 	.short	0x010a
        /*0fc6*/ 	.byte	0x3f
	.zero		1


	//   ....[243]....
        /*0fc8*/ 	.word	0x00009dc0
        /*0fcc*/ 	.word	0x00000006
        /*0fd0*/ 	.word	0x00000000
        /*0fd4*/ 	.short	0x010a
        /*0fd6*/ 	.byte	0x3f
	.zero		1


	//   ....[244]....
        /*0fd8*/ 	.word	0x00009e10
        /*0fdc*/ 	.word	0x00000007
        /*0fe0*/ 	.word	0x00000000
        /*0fe4*/ 	.short	0x010a
        /*0fe6*/ 	.byte	0x3f
	.zero		1


	//   ....[245]....
        /*0fe8*/ 	.word	0x00009e60
        /*0fec*/ 	.word	0x00000006
        /*0ff0*/ 	.word	0x00000000
        /*0ff4*/ 	.short	0x010a
        /*0ff6*/ 	.byte	0x3f
	.zero		1


	//----- nvinfo : EIATTR_NUM_MBARRIERS
	.align		4
.L_28:
        /*0ff8*/ 	.byte	0x03, 0x38
        /*0ffa*/ 	.short	0x0076


	//----- nvinfo : EIATTR_EXIT_INSTR_OFFSETS
	.align		4
        /*0ffc*/ 	.byte	0x04, 0x1c
        /*0ffe*/ 	.short	(.L_30 - .L_29)


	//   ....[0]....
.L_29:
        /*1000*/ 	.word	0x00001a70


	//   ....[1]....
        /*1004*/ 	.word	0x00001ad0


	//   ....[2]....
        /*1008*/ 	.word	0x00005d70


	//   ....[3]....
        /*100c*/ 	.word	0x00005da0


	//   ....[4]....
        /*1010*/ 	.word	0x00008a90


	//----- nvinfo : EIATTR_MAX_THREADS
	.align		4
.L_30:
        /*1014*/ 	.byte	0x04, 0x05
        /*1016*/ 	.short	(.L_32 - .L_31)
.L_31:
        /*1018*/ 	.word	0x00000180
        /*101c*/ 	.word	0x00000001
        /*1020*/ 	.word	0x00000001


	//----- nvinfo : EIATTR_CRS_STACK_SIZE
	.align		4
.L_32:
        /*1024*/ 	.byte	0x04, 0x1e
        /*1026*/ 	.short	(.L_34 - .L_33)
.L_33:
        /*1028*/ 	.word	0x00000000


	//----- nvinfo : EIATTR_CBANK_PARAM_SIZE
	.align		4
.L_34:
        /*102c*/ 	.byte	0x03, 0x19
        /*102e*/ 	.short	0x0470


	//----- nvinfo : EIATTR_PARAM_CBANK
	.align		4
        /*1030*/ 	.byte	0x04, 0x0a
        /*1032*/ 	.short	(.L_36 - .L_35)
	.align		4
.L_35:
        /*1034*/ 	.word	index@(.nv.constant0._ZN7cutlass13device_kernelINS_4gemm6kernel13GemmUniversalIN4cute5tupleIJiiiiEEENS1_10collective13CollectiveMmaINS1_37MainloopSm90TmaGmmaWarpSpecializedFP8ILi56ENS5_IJNS4_1CILi4EEENSA_ILi1EEESC_EEENS1_32KernelTmaWarpSpecializedPingpongEEENS5_IJNSA_ILi64EEESG_NSA_ILi32EEEEEENS_12float_e5m2_tENS5_IJlSC_lEEESJ_SK_NS4_8TiledMMAINS4_8MMA_AtomIJNS4_4SM904GMMA30MMA_64x64x32_F32E5M2E5M2_SS_TNILNSO_7ScaleInE1ELSQ_1EEEEEENS4_6LayoutINS5_IJSC_SC_SC_EEENS5_IJNSA_ILi0EEESV_SV_EEEEENS5_IJNS4_10UnderscoreESY_SY_EEEEENS4_13SM90_TMA_LOADENS4_14ComposedLayoutINS4_7SwizzleILi1ELi4ELi3EEENS4_18smem_ptr_flag_bitsILi8EEENST_INS5_IJNSA_ILi8EEESH_EEENS5_IJSH_SC_EEEEEEEvNS4_8identityENS4_23SM90_TMA_LOAD_MULTICASTES1B_vS1C_EENS_8epilogue10collective6detail29Sm90TmaWarpSpecializedAdapterINS1G_15DefaultEpilogueISJ_SK_SK_NS1F_6thread17LinearCombinationISJ_Li1EffLNS1K_9ScaleType4KindE0ELNS_15FloatRoundStyleE2ESJ_EENS1_15EpilogueDefaultEEEEEvvEEEEvNT_6ParamsE)
        /*1038*/ 	.short	0x0210
        /*103a*/ 	.short	0x0470


	//----- nvinfo : EIATTR_SW_WAR
	.align		4
.L_36:
        /*103c*/ 	.byte	0x04, 0x36
        /*103e*/ 	.short	(.L_38 - .L_37)
.L_37:
        /*1040*/ 	.word	0x00000008
.L_38:


//--------------------- .nv.callgraph             --------------------------
	.section	.nv.callgraph,"",@"SHT_CUDA_CALLGRAPH"
	.align	4
	.sectionentsize	8
	.align		4
        /*0000*/ 	.word	0x00000000
	.align		4
        /*0004*/ 	.word	0xffffffff
	.align		4
        /*0008*/ 	.word	0x00000000
	.align		4
        /*000c*/ 	.word	0xfffffffe
	.align		4
        /*0010*/ 	.word	0x00000000
	.align		4
        /*0014*/ 	.word	0xfffffffd
	.align		4
        /*0018*/ 	.word	0x00000000
	.align		4
        /*001c*/ 	.word	0xfffffffc


//--------------------- .nv.constant4             --------------------------
	.section	.nv.constant4,"a",@progbits
	.align	8
	.align		8
.nv.constant4:
        /*0000*/ 	.dword	_ZN40_INTERNAL_f1ad91bd_4_k_cu_3e49e8c6_248434cuda3std3__45__cpo5beginE
	.align		8
        /*0008*/ 	.dword	_ZN40_INTERNAL_f1ad91bd_4_k_cu_3e49e8c6_248434cuda3std3__45__cpo3endE
	.align		8
        /*0010*/ 	.dword	_ZN40_INTERNAL_f1ad91bd_4_k_cu_3e49e8c6_248434cuda3std3__45__cpo6cbeginE
	.align		8
        /*0018*/ 	.dword	_ZN40_INTERNAL_f1ad91bd_4_k_cu_3e49e8c6_248434cuda3std3__45__cpo4cendE
	.align		8
        /*0020*/ 	.dword	_ZN40_INTERNAL_f1ad91bd_4_k_cu_3e49e8c6_248434cuda3std3__442_GLOBAL__N__f1ad91bd_4_k_cu_3e49e8c6_248436ignoreE
	.align		8
        /*0028*/ 	.dword	_ZN40_INTERNAL_f1ad91bd_4_k_cu_3e49e8c6_248434cuda3std3__419piecewise_constructE
	.align		8
        /*0030*/ 	.dword	_ZN40_INTERNAL_f1ad91bd_4_k_cu_3e49e8c6_248434cuda3std3__48in_placeE
	.align		8
        /*0038*/ 	.dword	_ZN40_INTERNAL_f1ad91bd_4_k_cu_3e49e8c6_248434cuda3std6ranges3__45__cpo4swapE
	.align		8
        /*0040*/ 	.dword	_ZN40_INTERNAL_f1ad91bd_4_k_cu_3e49e8c6_248434cuda3std6ranges3__45__cpo9iter_moveE
	.align		8
        /*0048*/ 	.dword	_ZN40_INTERNAL_f1ad91bd_4_k_cu_3e49e8c6_248434cute7productE
	.align		8
        /*0050*/ 	.dword	_ZN40_INTERNAL_f1ad91bd_4_k_cu_3e49e8c6_248434cute1_E


//--------------------- .text._ZN7cutlass13device_kernelINS_4gemm6kernel13GemmUniversalIN4cute5tupleIJiiiiEEENS1_10collective13CollectiveMmaINS1_37MainloopSm90TmaGmmaWarpSpecializedFP8ILi56ENS5_IJNS4_1CILi4EEENSA_ILi1EEESC_EEENS1_32KernelTmaWarpSpecializedPingpongEEENS5_IJNSA_ILi64EEESG_NSA_ILi32EEEEEENS_12float_e5m2_tENS5_IJlSC_lEEESJ_SK_NS4_8TiledMMAINS4_8MMA_AtomIJNS4_4SM904GMMA30MMA_64x64x32_F32E5M2E5M2_SS_TNILNSO_7ScaleInE1ELSQ_1EEEEEENS4_6LayoutINS5_IJSC_SC_SC_EEENS5_IJNSA_ILi0EEESV_SV_EEEEENS5_IJNS4_10UnderscoreESY_SY_EEEEENS4_13SM90_TMA_LOADENS4_14ComposedLayoutINS4_7SwizzleILi1ELi4ELi3EEENS4_18smem_ptr_flag_bitsILi8EEENST_INS5_IJNSA_ILi8EEESH_EEENS5_IJSH_SC_EEEEEEEvNS4_8identityENS4_23SM90_TMA_LOAD_MULTICASTES1B_vS1C_EENS_8epilogue10collective6detail29Sm90TmaWarpSpecializedAdapterINS1G_15DefaultEpilogueISJ_SK_SK_NS1F_6thread17LinearCombinationISJ_Li1EffLNS1K_9ScaleType4KindE0ELNS_15FloatRoundStyleE2ESJ_EENS1_15EpilogueDefaultEEEEEvvEEEEvNT_6ParamsE --------------------------
	.section	.text._ZN7cutlass13device_kernelINS_4gemm6kernel13GemmUniversalIN4cute5tupleIJiiiiEEENS1_10collective13CollectiveMmaINS1_37MainloopSm90TmaGmmaWarpSpecializedFP8ILi56ENS5_IJNS4_1CILi4EEENSA_ILi1EEESC_EEENS1_32KernelTmaWarpSpecializedPingpongEEENS5_IJNSA_ILi64EEESG_NSA_ILi32EEEEEENS_12float_e5m2_tENS5_IJlSC_lEEESJ_SK_NS4_8TiledMMAINS4_8MMA_AtomIJNS4_4SM904GMMA30MMA_64x64x32_F32E5M2E5M2_SS_TNILNSO_7ScaleInE1ELSQ_1EEEEEENS4_6LayoutINS5_IJSC_SC_SC_EEENS5_IJNSA_ILi0EEESV_SV_EEEEENS5_IJNS4_10UnderscoreESY_SY_EEEEENS4_13SM90_TMA_LOADENS4_14ComposedLayoutINS4_7SwizzleILi1ELi4ELi3EEENS4_18smem_ptr_flag_bitsILi8EEENST_INS5_IJNSA_ILi8EEESH_EEENS5_IJSH_SC_EEEEEEEvNS4_8identityENS4_23SM90_TMA_LOAD_MULTICASTES1B_vS1C_EENS_8epilogue10collective6detail29Sm90TmaWarpSpecializedAdapterINS1G_15DefaultEpilogueISJ_SK_SK_NS1F_6thread17LinearCombinationISJ_Li1EffLNS1K_9ScaleType4KindE0ELNS_15FloatRoundStyleE2ESJ_EENS1_15EpilogueDefaultEEEEEvvEEEEvNT_6ParamsE,"ax",@progbits
	.align	128
.text._ZN7cutlass13device_kernelINS_4gemm6kernel13GemmUniversalIN4cute5tupleIJiiiiEEENS1_10collective13CollectiveMmaINS1_37MainloopSm90TmaGmmaWarpSpecializedFP8ILi56ENS5_IJNS4_1CILi4EEENSA_ILi1EEESC_EEENS1_32KernelTmaWarpSpecializedPingpongEEENS5_IJNSA_ILi64EEESG_NSA_ILi32EEEEEENS_12float_e5m2_tENS5_IJlSC_lEEESJ_SK_NS4_8TiledMMAINS4_8MMA_AtomIJNS4_4SM904GMMA30MMA_64x64x32_F32E5M2E5M2_SS_TNILNSO_7ScaleInE1ELSQ_1EEEEEENS4_6LayoutINS5_IJSC_SC_SC_EEENS5_IJNSA_ILi0EEESV_SV_EEEEENS5_IJNS4_10UnderscoreESY_SY_EEEEENS4_13SM90_TMA_LOADENS4_14ComposedLayoutINS4_7SwizzleILi1ELi4ELi3EEENS4_18smem_ptr_flag_bitsILi8EEENST_INS5_IJNSA_ILi8EEESH_EEENS5_IJSH_SC_EEEEEEEvNS4_8identityENS4_23SM90_TMA_LOAD_MULTICASTES1B_vS1C_EENS_8epilogue10collective6detail29Sm90TmaWarpSpecializedAdapterINS1G_15DefaultEpilogueISJ_SK_SK_NS1F_6thread17LinearCombinationISJ_Li1EffLNS1K_9ScaleType4KindE0ELNS_15FloatRoundStyleE2ESJ_EENS1_15EpilogueDefaultEEEEEvvEEEEvNT_6ParamsE:
        .type           _ZN7cutlass13device_kernelINS_4gemm6kernel13GemmUniversalIN4cute5tupleIJiiiiEEENS1_10collective13CollectiveMmaINS1_37MainloopSm90TmaGmmaWarpSpecializedFP8ILi56ENS5_IJNS4_1CILi4EEENSA_ILi1EEESC_EEENS1_32KernelTmaWarpSpecializedPingpongEEENS5_IJNSA_ILi64EEESG_NSA_ILi32EEEEEENS_12float_e5m2_tENS5_IJlSC_lEEESJ_SK_NS4_8TiledMMAINS4_8MMA_AtomIJNS4_4SM904GMMA30MMA_64x64x32_F32E5M2E5M2_SS_TNILNSO_7ScaleInE1ELSQ_1EEEEEENS4_6LayoutINS5_IJSC_SC_SC_EEENS5_IJNSA_ILi0EEESV_SV_EEEEENS5_IJNS4_10UnderscoreESY_SY_EEEEENS4_13SM90_TMA_LOADENS4_14ComposedLayoutINS4_7SwizzleILi1ELi4ELi3EEENS4_18smem_ptr_flag_bitsILi8EEENST_INS5_IJNSA_ILi8EEESH_EEENS5_IJSH_SC_EEEEEEEvNS4_8identityENS4_23SM90_TMA_LOAD_MULTICASTES1B_vS1C_EENS_8epilogue10collective6detail29Sm90TmaWarpSpecializedAdapterINS1G_15DefaultEpilogueISJ_SK_SK_NS1F_6thread17LinearCombinationISJ_Li1EffLNS1K_9ScaleType4KindE0ELNS_15FloatRoundStyleE2ESJ_EENS1_15EpilogueDefaultEEEEEvvEEEEvNT_6ParamsE,@function
        .size           _ZN7cutlass13device_kernelINS_4gemm6kernel13GemmUniversalIN4cute5tupleIJiiiiEEENS1_10collective13CollectiveMmaINS1_37MainloopSm90TmaGmmaWarpSpecializedFP8ILi56ENS5_IJNS4_1CILi4EEENSA_ILi1EEESC_EEENS1_32KernelTmaWarpSpecializedPingpongEEENS5_IJNSA_ILi64EEESG_NSA_ILi32EEEEEENS_12float_e5m2_tENS5_IJlSC_lEEESJ_SK_NS4_8TiledMMAINS4_8MMA_AtomIJNS4_4SM904GMMA30MMA_64x64x32_F32E5M2E5M2_SS_TNILNSO_7ScaleInE1ELSQ_1EEEEEENS4_6LayoutINS5_IJSC_SC_SC_EEENS5_IJNSA_ILi0EEESV_SV_EEEEENS5_IJNS4_10UnderscoreESY_SY_EEEEENS4_13SM90_TMA_LOADENS4_14ComposedLayoutINS4_7SwizzleILi1ELi4ELi3EEENS4_18smem_ptr_flag_bitsILi8EEENST_INS5_IJNSA_ILi8EEESH_EEENS5_IJSH_SC_EEEEEEEvNS4_8identityENS4_23SM90_TMA_LOAD_MULTICASTES1B_vS1C_EENS_8epilogue10collective6detail29Sm90TmaWarpSpecializedAdapterINS1G_15DefaultEpilogueISJ_SK_SK_NS1F_6thread17LinearCombinationISJ_Li1EffLNS1K_9ScaleType4KindE0ELNS_15FloatRoundStyleE2ESJ_EENS1_15EpilogueDefaultEEEEEvvEEEEvNT_6ParamsE,(.L_x_249 - _ZN7cutlass13device_kernelINS_4gemm6kernel13GemmUniversalIN4cute5tupleIJiiiiEEENS1_10collective13CollectiveMmaINS1_37MainloopSm90TmaGmmaWarpSpecializedFP8ILi56ENS5_IJNS4_1CILi4EEENSA_ILi1EEESC_EEENS1_32KernelTmaWarpSpecializedPingpongEEENS5_IJNSA_ILi64EEESG_NSA_ILi32EEEEEENS_12float_e5m2_tENS5_IJlSC_lEEESJ_SK_NS4_8TiledMMAINS4_8MMA_AtomIJNS4_4SM904GMMA30MMA_64x64x32_F32E5M2E5M2_SS_TNILNSO_7ScaleInE1ELSQ_1EEEEEENS4_6LayoutINS5_IJSC_SC_SC_EEENS5_IJNSA_ILi0EEESV_SV_EEEEENS5_IJNS4_10UnderscoreESY_SY_EEEEENS4_13SM90_TMA_LOADENS4_14ComposedLayoutINS4_7SwizzleILi1ELi4ELi3EEENS4_18smem_ptr_flag_bitsILi8EEENST_INS5_IJNSA_ILi8EEESH_EEENS5_IJSH_SC_EEEEEEEvNS4_8identityENS4_23SM90_TMA_LOAD_MULTICASTES1B_vS1C_EENS_8epilogue10collective6detail29Sm90TmaWarpSpecializedAdapterINS1G_15DefaultEpilogueISJ_SK_SK_NS1F_6thread17LinearCombinationISJ_Li1EffLNS1K_9ScaleType4KindE0ELNS_15FloatRoundStyleE2ESJ_EENS1_15EpilogueDefaultEEEEEvvEEEEvNT_6ParamsE)
        .other          _ZN7cutlass13device_kernelINS_4gemm6kernel13GemmUniversalIN4cute5tupleIJiiiiEEENS1_10collective13CollectiveMmaINS1_37MainloopSm90TmaGmmaWarpSpecializedFP8ILi56ENS5_IJNS4_1CILi4EEENSA_ILi1EEESC_EEENS1_32KernelTmaWarpSpecializedPingpongEEENS5_IJNSA_ILi64EEESG_NSA_ILi32EEEEEENS_12float_e5m2_tENS5_IJlSC_lEEESJ_SK_NS4_8TiledMMAINS4_8MMA_AtomIJNS4_4SM904GMMA30MMA_64x64x32_F32E5M2E5M2_SS_TNILNSO_7ScaleInE1ELSQ_1EEEEEENS4_6LayoutINS5_IJSC_SC_SC_EEENS5_IJNSA_ILi0EEESV_SV_EEEEENS5_IJNS4_10UnderscoreESY_SY_EEEEENS4_13SM90_TMA_LOADENS4_14ComposedLayoutINS4_7SwizzleILi1ELi4ELi3EEENS4_18smem_ptr_flag_bitsILi8EEENST_INS5_IJNSA_ILi8EEESH_EEENS5_IJSH_SC_EEEEEEEvNS4_8identityENS4_23SM90_TMA_LOAD_MULTICASTES1B_vS1C_EENS_8epilogue10collective6detail29Sm90TmaWarpSpecializedAdapterINS1G_15DefaultEpilogueISJ_SK_SK_NS1F_6thread17LinearCombinationISJ_Li1EffLNS1K_9ScaleType4KindE0ELNS_15FloatRoundStyleE2ESJ_EENS1_15EpilogueDefaultEEEEEvvEEEEvNT_6ParamsE,@"STO_CUDA_ENTRY STV_DEFAULT"
_ZN7cutlass13device_kernelINS_4gemm6kernel13GemmUniversalIN4cute5tupleIJiiiiEEENS1_10collective13CollectiveMmaINS1_37MainloopSm90TmaGmmaWarpSpecializedFP8ILi56ENS5_IJNS4_1CILi4EEENSA_ILi1EEESC_EEENS1_32KernelTmaWarpSpecializedPingpongEEENS5_IJNSA_ILi64EEESG_NSA_ILi32EEEEEENS_12float_e5m2_tENS5_IJlSC_lEEESJ_SK_NS4_8TiledMMAINS4_8MMA_AtomIJNS4_4SM904GMMA30MMA_64x64x32_F32E5M2E5M2_SS_TNILNSO_7ScaleInE1ELSQ_1EEEEEENS4_6LayoutINS5_IJSC_SC_SC_EEENS5_IJNSA_ILi0EEESV_SV_EEEEENS5_IJNS4_10UnderscoreESY_SY_EEEEENS4_13SM90_TMA_LOADENS4_14ComposedLayoutINS4_7SwizzleILi1ELi4ELi3EEENS4_18smem_ptr_flag_bitsILi8EEENST_INS5_IJNSA_ILi8EEESH_EEENS5_IJSH_SC_EEEEEEEvNS4_8identityENS4_23SM90_TMA_LOAD_MULTICASTES1B_vS1C_EENS_8epilogue10collective6detail29Sm90TmaWarpSpecializedAdapterINS1G_15DefaultEpilogueISJ_SK_SK_NS1F_6thread17LinearCombinationISJ_Li1EffLNS1K_9ScaleType4KindE0ELNS_15FloatRoundStyleE2ESJ_EENS1_15EpilogueDefaultEEEEEvvEEEEvNT_6ParamsE:
[----:B------:R-:W-:Y:S01]  /*0000*/  LDC R1, c[0x0][0x28] ;  /* 0x00000a00ff017b82 */ /* 0x000fe20000000800 */
[----:B------:R-:W0:Y:S01]  /*0010*/  S2R R11, SR_TID.X ;  /* 0x00000000000b7919 */ /* 0x000e220000002100 */
[----:B------:R-:W-:Y:S01]  /*0020*/  ELECT P0, URZ, PT ;  /* 0x00000000003f782f */ /* 0x000fe20003800000 */
[----:B------:R-:W-:Y:S01]  /*0030*/  BSSY B0, `(.L_x_0) ;  /* 0x000000f000007945 */ /* 0x000fe20003800000 */
[--C-:B0-----:R-:W-:Y:S02]  /*0040*/  SHF.R.U32.HI R0, RZ, 0x5, R11.reuse ;  /* 0x00000005ff007819 */ /* 0x101fe4000001160b */
[----:B------:R-:W-:-:S03]  /*0050*/  SHF.R.U32.HI R3, RZ, 0x7, R11 ;  /* 0x00000007ff037819 */ /* 0x000fc6000001160b */
[----:B------:R-:W0:Y:S04]  /*0060*/  SHFL.IDX PT, R2, R0, RZ, 0x1f ;  /* 0x00001fff00027589 */ /* 0x000e2800000e0000 */
[----:B------:R1:W2:Y:S01]  /*0070*/  SHFL.IDX PT, R5, R3, RZ, 0x1f ;  /* 0x00001fff03057589 */ /* 0x0002a200000e0000 */
[----:B0-----:R-:W-:-:S13]  /*0080*/  ISETP.NE.OR P0, PT, R2, RZ, !P0 ;  /* 0x000000ff0200720c */ /* 0x001fda0004705670 */
[----:B-12---:R-:W-:Y:S05]  /*0090*/  @P0 BRA `(.L_x_1) ;  /* 0x0000000000200947 */ /* 0x006fea0003800000 */
[----:B------:R-:W-:Y:S02]  /*00a0*/  ULDC.64 UR4, c[0x0][0x198] ;  /* 0x0000660000047ab9 */ /* 0x000fe40000000a00 */
[----:B------:R-:W-:Y:S02]  /*00b0*/  UIADD3 UR6, UP0, UR4, 0xf0, URZ ;  /* 0x000000f004067890 */ /* 0x000fe4000ff1e03f */
[----:B------:R-:W-:Y:S02]  /*00c0*/  UIADD3 UR4, UP1, UR4, 0x1f0, URZ ;  /* 0x000001f004047890 */ /* 0x000fe4000ff3e03f */
[----:B------:R-:W-:Y:S02]  /*00d0*/  UIADD3.X UR7, URZ, UR5, URZ, UP0, !UPT ;  /* 0x000000053f077290 */ /* 0x000fe400087fe43f */
[----:B------:R-:W-:-:S07]  /*00e0*/  UIADD3.X UR5, URZ, UR5, URZ, UP1, !UPT ;  /* 0x000000053f057290 */ /* 0x000fce0008ffe43f */
[----:B------:R0:W-:Y:S02]  /*00f0*/  UTMACCTL.PF [UR6] ;  /* 0x00000000060079b9 */ /* 0x0001e40008040000 */
[----:B------:R0:W-:Y:S02]  /*0100*/  UTMACCTL.PF [UR4] ;  /* 0x00000000040079b9 */ /* 0x0001e40008040000 */
[----:B0-----:R-:W-:Y:S01]  /*0110*/  NOP ;  /* 0x0000000000007918 */ /* 0x001fe20000000000 */
.L_x_1:
[----:B------:R-:W-:Y:S05]  /*0120*/  BSYNC B0 ;  /* 0x0000000000007941 */ /* 0x000fea0003800000 */
.L_x_0:
[----:B------:R-:W0:Y:S02]  /*0130*/  SHFL.IDX PT, R6, R0, RZ, 0x1f ;  /* 0x00001fff00067589 */ /* 0x000e2400000e0000 */
[----:B0-----:R-:W-:-:S13]  /*0140*/  ISETP.NE.AND P0, PT, R6, RZ, PT ;  /* 0x000000ff0600720c */ /* 0x001fda0003f05270 */
[----:B------:R-:W-:Y:S05]  /*0150*/  @P0 BRA `(.L_x_2) ;  /* 0x0000000800040947 */ /* 0x000fea0003800000 */
[----:B------:R-:W-:Y:S01]  /*0160*/  ELECT P0, URZ, PT ;  /* 0x00000000003f782f */ /* 0x000fe20003800000 */
[----:B------:R-:W-:-:S12]  /*0170*/  BSSY B0, `(.L_x_2) ;  /* 0x000007f000007945 */ /* 0x000fd80003800000 */
[----:B------:R-:W-:Y:S05]  /*0180*/  @!P0 BRA `(.L_x_3) ;  /* 0x0000000400f48947 */ /* 0x000fea0003800000 */
[----:B------:R-:W0:Y:S01]  /*0190*/  S2UR UR8, SR_CgaCtaId ;  /* 0x00000000000879c3 */ /* 0x000e220000008800 */
[----:B------:R-:W-:Y:S01]  /*01a0*/  UMOV UR4, 0x400 ;  /* 0x0000040000047882 */ /* 0x000fe20000000000 */
[----:B------:R-:W-:Y:S01]  /*01b0*/  UMOV UR5, 0x1 ;  /* 0x0000000100057882 */ /* 0x000fe20000000000 */
[----:B------:R-:W-:Y:S02]  /*01c0*/  UMOV UR6, 0x4 ;  /* 0x0000000400067882 */ /* 0x000fe40000000000 */
[----:B------:R-:W-:-:S04]  /*01d0*/  UIADD3 UR6, -UR6, 0x100000, URZ ;  /* 0x0010000006067890 */ /* 0x000fc8000fffe13f */
[----:B------:R-:W-:Y:S02]  /*01e0*/  USHF.L.U32 UR7, UR6, 0xb, URZ ;  /* 0x0000000b06077899 */ /* 0x000fe4000800063f */
[----:B------:R-:W-:Y:S02]  /*01f0*/  USHF.L.U32 UR6, UR6, 0x1, URZ ;  /* 0x0000000106067899 */ /* 0x000fe4000800063f */
[----:B0-----:R-:W-:Y:S02]  /*0200*/  ULEA UR8, UR8, UR4, 0x18 ;  /* 0x0000000408087291 */ /* 0x001fe4000f8ec03f */
[----:B------:R-:W-:-:S04]  /*0210*/  UIADD3 UR4, -UR5, 0x100000, URZ ;  /* 0x0010000005047890 */ /* 0x000fc8000fffe13f */
[----:B------:R-:W-:Y:S02]  /*0220*/  USHF.L.U32 UR5, UR4, 0xb, URZ ;  /* 0x0000000b04057899 */ /* 0x000fe4000800063f */
[----:B------:R-:W-:Y:S01]  /*0230*/  USHF.L.U32 UR4, UR4, 0x1, URZ ;  /* 0x0000000104047899 */ /* 0x000fe2000800063f */
[----:B------:R-:W0:Y:S11]  /*0240*/  FENCE.VIEW.ASYNC.S ;  /* 0x00000000000073c6 */ /* 0x000e360000000000 */
[----:B0-----:R0:W1:Y:S01]  /*0250*/  SYNCS.EXCH.64 URZ, [UR8], UR4 ;  /* 0x00000004083f75b2 */ /* 0x0010620008000100 */
[----:B------:R0:W2:Y:S01]  /*0260*/  SYNCS.EXCH.64 URZ, [UR8+0x1c0], UR6 ;  /* 0x0001c006083f75b2 */ /* 0x0000a20008000100 */
[----:B------:R0:W3:Y:S01]  /*0270*/  SYNCS.EXCH.64 URZ, [UR8+0x8], UR4 ;  /* 0x00000804083f75b2 */ /* 0x0000e20008000100 */
[----:B------:R0:W4:Y:S01]  /*0280*/  SYNCS.EXCH.64 URZ, [UR8+0x1c8], UR6 ;  /* 0x0001c806083f75b2 */ /* 0x0001220008000100 */
[----:B------:R0:W0:Y:S01]  /*0290*/  SYNCS.EXCH.64 URZ, [UR8+0x10], UR4 ;  /* 0x00001004083f75b2 */ /* 0x0000220008000100 */
        /* <DEDUP_REMOVED lines=107> */
[----:B-1234-:R-:W-:Y:S01]  /*0950*/  NOP ;  /* 0x0000000000007918 */ /* 0x01efe20000000000 */
.L_x_3:
[----:B0-----:R-:W-:Y:S05]  /*0960*/  BSYNC B0 ;  /* 0x0000000000007941 */ /* 0x001fea0003800000 */
.L_x_2:
[----:B------:R-:W-:Y:S01]  /*0970*/  SHF.R.S32.HI R4, RZ, 0x1f, R11 ;  /* 0x0000001fff047819 */ /* 0x000fe2000001140b */
[----:B------:R-:W0:Y:S01]  /*0980*/  SHFL.IDX PT, R7, R0, RZ, 0x1f ;  /* 0x00001fff00077589 */ /* 0x000e2200000e0000 */
[----:B------:R-:W1:Y:S01]  /*0990*/  S2UR UR12, SR_CTAID.X ;  /* 0x00000000000c79c3 */ /* 0x000e620000002500 */
[----:B------:R-:W-:Y:S02]  /*09a0*/  ELECT P0, URZ, PT ;  /* 0x00000000003f782f */ /* 0x000fe40003800000 */
[----:B------:R-:W-:Y:S01]  /*09b0*/  LEA.HI R4, R4, R11, RZ, 0x7 ;  /* 0x0000000b04047211 */ /* 0x000fe200078f38ff */
[----:B------:R-:W2:Y:S01]  /*09c0*/  SHFL.IDX PT, R8, R0, RZ, 0x1f ;  /* 0x00001fff00087589 */ /* 0x000ea200000e0000 */
[----:B------:R-:W-:Y:S01]  /*09d0*/  SHF.R.S32.HI R9, RZ, 0x1f, R6 ;  /* 0x0000001fff097819 */ /* 0x000fe20000011406 */
[----:B------:R-:W-:Y:S01]  /*09e0*/  ULDC UR4, c[0x0][0x150] ;  /* 0x0000540000047ab9 */ /* 0x000fe20000000800 */
[----:B------:R-:W-:Y:S01]  /*09f0*/  LOP3.LUT R4, R4, 0xffffff80, RZ, 0xc0, !PT ;  /* 0xffffff8004047812 */ /* 0x000fe200078ec0ff */
[----:B------:R-:W3:Y:S01]  /*0a00*/  S2R R16, SR_CTAID.Y ;  /* 0x0000000000107919 */ /* 0x000ee20000002600 */
[----:B------:R-:W-:Y:S01]  /*0a10*/  LEA.HI R9, R9, R6, RZ, 0x2 ;  /* 0x0000000609097211 */ /* 0x000fe200078f10ff */
[----:B------:R-:W4:Y:S01]  /*0a20*/  LDC R12, c[0x0][0x144] ;  /* 0x00005100ff0c7b82 */ /* 0x000f220000000800 */
[----:B------:R-:W-:Y:S01]  /*0a30*/  ELECT P1, URZ, PT ;  /* 0x00000000003f782f */ /* 0x000fe20003820000 */
[----:B------:R-:W-:Y:S01]  /*0a40*/  IMAD.IADD R10, R11, 0x1, -R4 ;  /* 0x000000010b0a7824 */ /* 0x000fe200078e0a04 */
[----:B------:R5:W4:Y:S01]  /*0a50*/  SHFL.IDX PT, R14, R3, RZ, 0x1f ;  /* 0x00001fff030e7589 */ /* 0x000b2200000e0000 */
[----:B------:R-:W-:Y:S01]  /*0a60*/  LOP3.LUT R9, R9, 0x3ffffffc, RZ, 0xc0, !PT ;  /* 0x3ffffffc09097812 */ /* 0x000fe200078ec0ff */
[----:B------:R-:W-:Y:S01]  /*0a70*/  ULDC UR5, c[0x0][0x154] ;  /* 0x0000550000057ab9 */ /* 0x000fe20000000800 */
[----:B------:R-:W-:Y:S01]  /*0a80*/  UMOV UR11, 0x80 ;  /* 0x00000080000b7882 */ /* 0x000fe20000000000 */
[----:B------:R-:W-:Y:S01]  /*0a90*/  SHF.R.S32.HI R19, RZ, 0x1f, R10 ;  /* 0x0000001fff137819 */ /* 0x000fe2000001140a */
[----:B------:R-:W3:Y:S01]  /*0aa0*/  LDC R13, c[0x0][0x140] ;  /* 0x00005000ff0d7b82 */ /* 0x000ee20000000800 */
[----:B------:R-:W-:Y:S01]  /*0ab0*/  IMAD.IADD R9, R6, 0x1, -R9 ;  /* 0x0000000106097824 */ /* 0x000fe200078e0a09 */
[----:B------:R-:W-:Y:S01]  /*0ac0*/  NOP ;  /* 0x0000000000007918 */ /* 0x000fe20000000000 */
[----:B------:R-:W-:Y:S01]  /*0ad0*/  LEA.HI R4, R19, R10, RZ, 0x3 ;  /* 0x0000000a13047211 */ /* 0x000fe200078f18ff */
[----:B------:R-:W-:Y:S01]  /*0ae0*/  NOP ;  /* 0x0000000000007918 */ /* 0x000fe20000000000 */
[----:B-----5:R-:W-:Y:S01]  /*0af0*/  SHF.R.S32.HI R3, RZ, 0x1f, R2 ;  /* 0x0000001fff037819 */ /* 0x020fe20000011402 */
[----:B------:R-:W-:Y:S01]  /*0b00*/  VIADD R40, R5, 0xffffffff ;  /* 0xffffffff05287836 */ /* 0x000fe20000000000 */
[----:B0-----:R-:W-:Y:S01]  /*0b10*/  ISETP.NE.OR P0, PT, R7, RZ, !P0 ;  /* 0x000000ff0700720c */ /* 0x001fe20004705670 */
[----:B------:R-:W0:Y:S01]  /*0b20*/  LDC R25, c[0x0][0x148] ;  /* 0x00005200ff197b82 */ /* 0x000e220000000800 */
[----:B------:R-:W-:-:S02]  /*0b30*/  SHF.R.S32.HI R7, RZ, 0x3, R4 ;  /* 0x00000003ff077819 */ /* 0x000fc40000011404 */
[----:B-1----:R-:W-:Y:S02]  /*0b40*/  I2FP.F32.U32 R0, UR12 ;  /* 0x0000000c00007c45 */ /* 0x002fe40008201000 */
[----:B------:R-:W-:Y:S02]  /*0b50*/  SHF.R.S32.HI R4, RZ, 0x1f, R4 ;  /* 0x0000001fff047819 */ /* 0x000fe40000011404 */
[----:B------:R-:W-:Y:S01]  /*0b60*/  LEA.HI R3, R3, R2, RZ, 0x2 ;  /* 0x0000000203037211 */ /* 0x000fe200078f10ff */
[----:B------:R-:W-:Y:S01]  /*0b70*/  FMUL R0, R0, UR4 ;  /* 0x0000000400007c20 */ /* 0x000fe20008400000 */
[----:B------:R-:W-:Y:S01]  /*0b80*/  LEA.HI R4, R4, R7, RZ, 0x2 ;  /* 0x0000000704047211 */ /* 0x000fe200078f10ff */
[----:B------:R-:W-:Y:S01]  /*0b90*/  UMOV UR4, 0x20 ;  /* 0x0000002000047882 */ /* 0x000fe20000000000 */
[----:B--2---:R-:W-:Y:S01]  /*0ba0*/  ISETP.NE.OR P1, PT, R8, RZ, !P1 ;  /* 0x000000ff0800720c */ /* 0x004fe20004f25670 */
[----:B------:R-:W-:Y:S01]  /*0bb0*/  VOTEU.ALL UP2, P0 ;  /* 0x00000000003f7886 */ /* 0x000fe20000040000 */
[----:B------:R-:W-:Y:S01]  /*0bc0*/  LOP3.LUT R4, R4, 0xfffffffc, RZ, 0xc0, !PT ;  /* 0xfffffffc04047812 */ /* 0x000fe200078ec0ff */
[----:B------:R-:W1:Y:S01]  /*0bd0*/  F2I.U32.TRUNC.NTZ R0, R0 ;  /* 0x0000000000007305 */ /* 0x000e62000020f000 */
[----:B------:R-:W-:Y:S01]  /*0be0*/  LOP3.LUT R3, R3, 0xfffffffc, RZ, 0xc0, !PT ;  /* 0xfffffffc03037812 */ /* 0x000fe200078ec0ff */
[----:B------:R-:W-:Y:S01]  /*0bf0*/  VOTEU.ALL UP0, P0 ;  /* 0x00000000003f7886 */ /* 0x000fe20000000000 */
[----:B------:R-:W2:Y:S01]  /*0c00*/  @!UP2 S2UR UR7, SR_CgaCtaId ;  /* 0x000000000007a9c3 */ /* 0x000ea20000008800 */
[----:B------:R-:W-:Y:S01]  /*0c10*/  IMAD.IADD R4, R7, 0x1, -R4 ;  /* 0x0000000107047824 */ /* 0x000fe200078e0a04 */
[----:B------:R-:W-:Y:S01]  /*0c20*/  @!UP2 UMOV UR6, 0x400 ;  /* 0x000004000006a882 */ /* 0x000fe20000000000 */
[----:B------:R-:W-:Y:S01]  /*0c30*/  IMAD.IADD R18, R2, 0x1, -R3 ;  /* 0x0000000102127824 */ /* 0x000fe200078e0a03 */
[----:B---3--:R-:W-:Y:S01]  /*0c40*/  ISETP.EQ.U32.AND P2, PT, R13, 0x1, PT ;  /* 0x000000010d00780c */ /* 0x008fe20003f42070 */
[----:B------:R-:W-:Y:S01]  /*0c50*/  IMAD R4, R9, 0x4, R4 ;  /* 0x0000000409047824 */ /* 0x000fe200078e0204 */
[----:B------:R-:W-:Y:S01]  /*0c60*/  VOTEU.ALL UP1, P0 ;  /* 0x00000000003f7886 */ /* 0x000fe20000020000 */
[----:B------:R-:W-:Y:S01]  /*0c70*/  VOTEU.ALL UP3, P1 ;  /* 0x00000000003f7886 */ /* 0x000fe20000860000 */
[----:B------:R-:W-:Y:S01]  /*0c80*/  VOTEU.ALL UP4, P1 ;  /* 0x00000000003f7886 */ /* 0x000fe20000880000 */
[----:B------:R-:W-:Y:S01]  /*0c90*/  VOTEU.ALL UP5, P1 ;  /* 0x00000000003f7886 */ /* 0x000fe200008a0000 */
[----:B------:R-:W-:Y:S01]  /*0ca0*/  SHF.R.S32.HI R3, RZ, 0x1f, R4 ;  /* 0x0000001fff037819 */ /* 0x000fe20000011404 */
[----:B------:R-:W-:Y:S01]  /*0cb0*/  IMAD.MOV.U32 R13, RZ, RZ, 0x1 ;  /* 0x00000001ff0d7424 */ /* 0x000fe200078e00ff */
[----:B------:R-:W3:Y:S01]  /*0cc0*/  @!UP3 S2UR UR10, SR_CgaCtaId ;  /* 0x00000000000ab9c3 */ /* 0x000ee20000008800 */
[----:B-1----:R-:W-:Y:S01]  /*0cd0*/  IMAD.MOV R7, RZ, RZ, -R0 ;  /* 0x000000ffff077224 */ /* 0x002fe200078e0a00 */
[----:B------:R-:W-:Y:S01]  /*0ce0*/  LEA.HI R3, R3, R4, RZ, 0x2 ;  /* 0x0000000403037211 */ /* 0x000fe200078f10ff */
[----:B------:R-:W-:Y:S01]  /*0cf0*/  @!UP3 UMOV UR9, 0x400 ;  /* 0x000004000009b882 */ /* 0x000fe20000000000 */
[----:B------:R-:W-:Y:S01]  /*0d00*/  I2FP.F32.U32 R0, R16 ;  /* 0x0000001000007245 */ /* 0x000fe20000201000 */
[----:B----4-:R-:W-:Y:S01]  /*0d10*/  IMAD R24, R12, R7, UR12 ;  /* 0x0000000c0c187e24 */ /* 0x010fe2000f8e0207 */
[----:B------:R-:W-:Y:S01]  /*0d20*/  LOP3.LUT R7, R3, 0xfffffffc, RZ, 0xc0, !PT ;  /* 0xfffffffc03077812 */ /* 0x000fe200078ec0ff */
[----:B------:R-:W-:Y:S01]  /*0d30*/  IMAD.SHL.U32 R3, R4, 0x4, RZ ;  /* 0x0000000404037824 */ /* 0x000fe200078e00ff */
[----:B------:R-:W-:Y:S01]  /*0d40*/  LOP3.LUT P0, RZ, R10, 0x7, RZ, 0xc0, !PT ;  /* 0x000000070aff7812 */ /* 0x000fe2000780c0ff */
[----:B------:R-:W-:Y:S01]  /*0d50*/  FMUL R0, R0, UR5 ;  /* 0x0000000500007c20 */ /* 0x000fe20008400000 */
[----:B------:R-:W-:-:S04]  /*0d60*/  @!UP2 UIADD3 UR4, -UR4, 0x100000, URZ ;  /* 0x001000000404a890 */ /* 0x000fc8000fffe13f */
[----:B------:R-:W-:Y:S02]  /*0d70*/  @!UP2 USHF.L.U32 UR5, UR4, 0xb, URZ ;  /* 0x0000000b0405a899 */ /* 0x000fe4000800063f */
[----:B------:R-:W-:Y:S01]  /*0d80*/  @!UP2 USHF.L.U32 UR4, UR4, 0x1, URZ ;  /* 0x000000010404a899 */ /* 0x000fe2000800063f */
[C---:B------:R-:W-:Y:S01]  /*0d90*/  IMAD.IADD R7, R4.reuse, 0x1, -R7 ;  /* 0x0000000104077824 */ /* 0x040fe200078e0a07 */
[----:B------:R-:W-:Y:S01]  /*0da0*/  LOP3.LUT R12, R4, 0xc, R3, 0x78, !PT ;  /* 0x0000000c040c7812 */ /* 0x000fe200078e7803 */
[----:B--2---:R-:W-:Y:S01]  /*0db0*/  @!UP2 ULEA UR8, UR7, UR6, 0x18 ;  /* 0x000000060708a291 */ /* 0x004fe2000f8ec03f */
[----:B------:R-:W-:Y:S01]  /*0dc0*/  ISETP.GE.U32.AND P6, PT, R40, 0x2, PT ;  /* 0x000000022800780c */ /* 0x000fe20003fc6070 */
[----:B------:R-:W1:Y:S01]  /*0dd0*/  F2I.U32.TRUNC.NTZ R0, R0 ;  /* 0x0000000000007305 */ /* 0x000e62000020f000 */
[----:B------:R-:W-:Y:S01]  /*0de0*/  ISETP.NE.AND P4, PT, R7, R24, PT ;  /* 0x000000180700720c */ /* 0x000fe20003f85270 */
[----:B------:R-:W-:-:S04]  /*0df0*/  @!UP3 UIADD3 UR6, -UR11, 0x100000, URZ ;  /* 0x001000000b06b890 */ /* 0x000fc8000fffe13f */
[----:B------:R-:W-:Y:S02]  /*0e00*/  @!UP3 USHF.L.U32 UR7, UR6, 0xb, URZ ;  /* 0x0000000b0607b899 */ /* 0x000fe4000800063f */
[----:B------:R-:W-:Y:S01]  /*0e10*/  @!UP3 USHF.L.U32 UR6, UR6, 0x1, URZ ;  /* 0x000000010606b899 */ /* 0x000fe2000800063f */
[----:B------:R-:W-:Y:S01]  /*0e20*/  ISETP.LT.U32.AND P0, PT, R12, 0x4, !P0 ;  /* 0x000000040c00780c */ /* 0x000fe20004701070 */
[----:B------:R-:W-:Y:S01]  /*0e30*/  VOTEU.ALL UP2, P1 ;  /* 0x00000000003f7886 */ /* 0x000fe20000840000 */
[----:B------:R-:W-:Y:S02]  /*0e40*/  R2UR UR15, R14 ;  /* 0x000000000e0f72ca */ /* 0x000fe400000e0000 */
[----:B------:R-:W-:Y:S01]  /*0e50*/  ISETP.NE.AND P3, PT, R5, RZ, PT ;  /* 0x000000ff0500720c */ /* 0x000fe20003f65270 */
[----:B---3--:R-:W-:Y:S01]  /*0e60*/  @!UP3 ULEA UR9, UR10, UR9, 0x18 ;  /* 0x000000090a09b291 */ /* 0x008fe2000f8ec03f */
[----:B------:R-:W2:Y:S02]  /*0e70*/  FENCE.VIEW.ASYNC.S ;  /* 0x00000000000073c6 */ /* 0x000ea40000000000 */
[----:B--2---:R2:W3:Y:S01]  /*0e80*/  @!UP0 SYNCS.EXCH.64 URZ, [UR8+0x3b0], UR4 ;  /* 0x0003b004083f85b2 */ /* 0x0044e20008000100 */
[----:B------:R-:W-:Y:S01]  /*0e90*/  VOTEU.ALL UP3, P1 ;  /* 0x00000000003f7886 */ /* 0x000fe20000860000 */
[----:B------:R-:W-:-:S02]  /*0ea0*/  ISETP.NE.AND P1, PT, R18, 0x3, PT ;  /* 0x000000031200780c */ /* 0x000fc40003f25270 */
[----:B------:R-:W-:Y:S01]  /*0eb0*/  @P4 SHF.R.S32.HI R3, RZ, 0x1f, R12 ;  /* 0x0000001fff034819 */ /* 0x000fe2000001140c */
[----:B-1----:R-:W-:Y:S01]  /*0ec0*/  IMAD.MOV R26, RZ, RZ, -R0 ;  /* 0x000000ffff1a7224 */ /* 0x002fe200078e0a00 */
[----:B------:R-:W-:Y:S02]  /*0ed0*/  ISETP.EQ.OR P1, PT, R18, RZ, !P1 ;  /* 0x000000ff1200720c */ /* 0x000fe40004f22670 */
[----:B------:R-:W-:Y:S01]  /*0ee0*/  @P4 LEA.HI R3, R3, R12, RZ, 0x2 ;  /* 0x0000000c03034211 */ /* 0x000fe200078f10ff */
[----:B0-----:R-:W-:Y:S01]  /*0ef0*/  IMAD R0, R25, R26, R16 ;  /* 0x0000001a19007224 */ /* 0x001fe200078e0210 */
[----:B------:R-:W-:Y:S02]  /*0f00*/  ISETP.EQ.AND P1, PT, R5, RZ, P1 ;  /* 0x000000ff0500720c */ /* 0x000fe40000f22270 */
[----:B------:R-:W-:Y:S02]  /*0f10*/  @P4 SHF.R.S32.HI R3, RZ, 0x2, R3 ;  /* 0x00000002ff034819 */ /* 0x000fe40000011403 */
[----:B------:R-:W-:Y:S01]  /*0f20*/  SEL R7, RZ, 0x1, !P1 ;  /* 0x00000001ff077807 */ /* 0x000fe20004800000 */
[----:B------:R2:W0:Y:S01]  /*0f30*/  @!UP1 SYNCS.EXCH.64 URZ, [UR8+0x3b8], UR4 ;  /* 0x0003b804083f95b2 */ /* 0x0004220008000100 */
[----:B------:R-:W-:Y:S01]  /*0f40*/  @P4 ISETP.NE.AND P5, PT, R3, R0, PT ;  /* 0x000000000300420c */ /* 0x000fe20003fa5270 */
[----:B------:R-:W-:Y:S01]  /*0f50*/  NOP ;  /* 0x0000000000007918 */ /* 0x000fe20000000000 */
[----:B------:R-:W-:-:S02]  /*0f60*/  SEL R0, RZ, 0x1, !P0 ;  /* 0x00000001ff007807 */ /* 0x000fc40004000000 */
[----:B------:R-:W-:Y:S02]  /*0f70*/  @P4 SEL R13, RZ, 0x1, P5 ;  /* 0x00000001ff0d4807 */ /* 0x000fe40002800000 */
[----:B------:R-:W-:Y:S02]  /*0f80*/  SEL R7, R7, 0x2, P6 ;  /* 0x0000000207077807 */ /* 0x000fe40003000000 */
[----:B------:R-:W-:Y:S01]  /*0f90*/  LOP3.LUT R13, R13, R0, RZ, 0xc0, !PT ;  /* 0x000000000d0d7212 */ /* 0x000fe200078ec0ff */
[----:B------:R2:W1:Y:S01]  /*0fa0*/  @!UP2 SYNCS.EXCH.64 URZ, [UR9+0x390], UR6 ;  /* 0x00039006093fa5b2 */ /* 0x0004620008000100 */
[----:B------:R2:W4:Y:S01]  /*0fb0*/  @!UP3 SYNCS.EXCH.64 URZ, [UR9+0x398], UR6 ;  /* 0x00039806093fb5b2 */ /* 0x0005220008000100 */
[----:B------:R2:W0:Y:S01]  /*0fc0*/  @!UP4 SYNCS.EXCH.64 URZ, [UR9+0x3a0], UR6 ;  /* 0x0003a006093fc5b2 */ /* 0x0004220008000100 */
[----:B------:R2:W0:Y:S01]  /*0fd0*/  @!UP5 SYNCS.EXCH.64 URZ, [UR9+0x3a8], UR6 ;  /* 0x0003a806093fd5b2 */ /* 0x0004220008000100 */
[----:B------:R-:W-:Y:S01]  /*0fe0*/  NOP ;  /* 0x0000000000007918 */ /* 0x000fe20000000000 */
[----:B--23--:R-:W-:Y:S05]  /*0ff0*/  @!P2 BRA `(.L_x_4) ;  /* 0x000000000008a947 */ /* 0x00cfea0003800000 */
[----:B01--4-:R-:W-:Y:S01]  /*1000*/  UCGABAR_ARV ;  /* 0x00000000000079c7 */ /* 0x013fe20008000000 */
[----:B------:R-:W-:Y:S05]  /*1010*/  BRA `(.L_x_5) ;  /* 0x0000000000047947 */ /* 0x000fea0003800000 */
.L_x_4:
[----:B01--4-:R-:W-:Y:S01]  /*1020*/  NOP ;  /* 0x0000000000007918 */ /* 0x013fe20000000000 */
.L_x_5:
[----:B------:R-:W-:Y:S01]  /*1030*/  ULDC.64 UR4, c[0x0][0x598] ;  /* 0x0001660000047ab9 */ /* 0x000fe20000000a00 */
[----:B------:R-:W-:Y:S01]  /*1040*/  ULDC.64 UR20, c[0x0][0x208] ;  /* 0x0000820000147ab9 */ /* 0x000fe20000000a00 */
[----:B------:R-:W-:-:S04]  /*1050*/  ISETP.NE.U32.AND P0, PT, RZ, UR4, PT ;  /* 0x00000004ff007c0c */ /* 0x000fc8000bf05070 */
[----:B------:R-:W-:-:S13]  /*1060*/  ISETP.NE.AND.EX P0, PT, RZ, UR5, PT, P0 ;  /* 0x00000005ff007c0c */ /* 0x000fda000bf05300 */
[----:B------:R-:W-:Y:S05]  /*1070*/  @!P0 BRA `(.L_x_6) ;  /* 0x00000000001c8947 */ /* 0x000fea0003800000 */
[----:B------:R-:W0:Y:S02]  /*1080*/  LDC.64 R2, c[0x0][0x598] ;  /* 0x00016600ff027b82 */ /* 0x000e240000000a00 */
[----:B0-----:R-:W2:Y:S02]  /*1090*/  LDG.E.64 R2, desc[UR20][R2.64] ;  /* 0x0000001402027981 */ /* 0x001ea4000c1e1b00 */
[----:B--2---:R-:W-:-:S04]  /*10a0*/  ISETP.NE.U32.AND P0, PT, R2, RZ, PT ;  /* 0x000000ff0200720c */ /* 0x004fc80003f05070 */
[----:B------:R-:W-:-:S13]  /*10b0*/  ISETP.NE.AND.EX P0, PT, R3, RZ, PT, P0 ;  /* 0x000000ff0300720c */ /* 0x000fda0003f05300 */
[----:B------:R-:W-:Y:S05]  /*10c0*/  @!P0 BRA `(.L_x_6) ;  /* 0x0000000000088947 */ /* 0x000fea0003800000 */
[----:B------:R0:W5:Y:S01]  /*10d0*/  LD.E R14, desc[UR20][R2.64] ;  /* 0x00000014020e7980 */ /* 0x000162000c101900 */
[----:B------:R-:W-:Y:S05]  /*10e0*/  BRA `(.L_x_7) ;  /* 0x0000000000207947 */ /* 0x000fea0003800000 */
.L_x_6:
[----:B------:R-:W-:Y:S02]  /*10f0*/  ULDC.64 UR4, c[0x0][0x588] ;  /* 0x0001620000047ab9 */ /* 0x000fe40000000a00 */
[----:B------:R-:W-:-:S04]  /*1100*/  ISETP.NE.U32.AND P0, PT, RZ, UR4, PT ;  /* 0x00000004ff007c0c */ /* 0x000fc8000bf05070 */
[----:B------:R-:W-:-:S13]  /*1110*/  ISETP.NE.AND.EX P0, PT, RZ, UR5, PT, P0 ;  /* 0x00000005ff007c0c */ /* 0x000fda000bf05300 */
[----:B------:R-:W-:Y:S05]  /*1120*/  @!P0 BRA `(.L_x_8) ;  /* 0x00000000000c8947 */ /* 0x000fea0003800000 */
[----:B------:R-:W0:Y:S02]  /*1130*/  LDC.64 R14, c[0x0][0x588] ;  /* 0x00016200ff0e7b82 */ /* 0x000e240000000a00 */
[----:B0-----:R1:W5:Y:S01]  /*1140*/  LDG.E R14, desc[UR20][R14.64] ;  /* 0x000000140e0e7981 */ /* 0x001362000c1e1900 */
[----:B------:R-:W-:Y:S05]  /*1150*/  BRA `(.L_x_7) ;  /* 0x0000000000047947 */ /* 0x000fea0003800000 */
.L_x_8:
[----:B------:R-:W2:Y:S02]  /*1160*/  LDC R14, c[0x0][0x580] ;  /* 0x00016000ff0e7b82 */ /* 0x000ea40000000800 */
.L_x_7:
[----:B------:R-:W-:Y:S02]  /*1170*/  ULDC.64 UR4, c[0x0][0x5a0] ;  /* 0x0001680000047ab9 */ /* 0x000fe40000000a00 */
[----:B------:R-:W-:-:S04]  /*1180*/  ISETP.NE.U32.AND P0, PT, RZ, UR4, PT ;  /* 0x00000004ff007c0c */ /* 0x000fc8000bf05070 */
[----:B------:R-:W-:-:S13]  /*1190*/  ISETP.NE.AND.EX P0, PT, RZ, UR5, PT, P0 ;  /* 0x00000005ff007c0c */ /* 0x000fda000bf05300 */
[----:B------:R-:W-:Y:S05]  /*11a0*/  @!P0 BRA `(.L_x_9) ;  /* 0x00000000001c8947 */ /* 0x000fea0003800000 */
[----:B0-----:R-:W0:Y:S02]  /*11b0*/  LDC.64 R2, c[0x0][0x5a0] ;  /* 0x00016800ff027b82 */ /* 0x001e240000000a00 */
[----:B0-----:R-:W3:Y:S02]  /*11c0*/  LDG.E.64 R2, desc[UR20][R2.64] ;  /* 0x0000001402027981 */ /* 0x001ee4000c1e1b00 */
[----:B---3--:R-:W-:-:S04]  /*11d0*/  ISETP.NE.U32.AND P0, PT, R2, RZ, PT ;  /* 0x000000ff0200720c */ /* 0x008fc80003f05070 */
[----:B------:R-:W-:-:S13]  /*11e0*/  ISETP.NE.AND.EX P0, PT, R3, RZ, PT, P0 ;  /* 0x000000ff0300720c */ /* 0x000fda0003f05300 */
[----:B------:R-:W-:Y:S05]  /*11f0*/  @!P0 BRA `(.L_x_9) ;  /* 0x0000000000088947 */ /* 0x000fea0003800000 */
[----:B-1----:R0:W5:Y:S01]  /*1200*/  LD.E R15, desc[UR20][R2.64] ;  /* 0x00000014020f7980 */ /* 0x002162000c101900 */
[----:B------:R-:W-:Y:S05]  /*1210*/  BRA `(.L_x_10) ;  /* 0x0000000000207947 */ /* 0x000fea0003800000 */
.L_x_9:
[----:B------:R-:W-:Y:S02]  /*1220*/  ULDC.64 UR4, c[0x0][0x590] ;  /* 0x0001640000047ab9 */ /* 0x000fe40000000a00 */
[----:B------:R-:W-:-:S04]  /*1230*/  ISETP.NE.U32.AND P0, PT, RZ, UR4, PT ;  /* 0x00000004ff007c0c */ /* 0x000fc8000bf05070 */
[----:B------:R-:W-:-:S13]  /*1240*/  ISETP.NE.AND.EX P0, PT, RZ, UR5, PT, P0 ;  /* 0x00000005ff007c0c */ /* 0x000fda000bf05300 */
[----:B------:R-:W-:Y:S05]  /*1250*/  @!P0 BRA `(.L_x_11) ;  /* 0x00000000000c8947 */ /* 0x000fea0003800000 */
[----:B0-----:R-:W1:Y:S02]  /*1260*/  LDC.64 R2, c[0x0][0x590] ;  /* 0x00016400ff027b82 */ /* 0x001e640000000a00 */
[----:B-1----:R1:W5:Y:S01]  /*1270*/  LDG.E R15, desc[UR20][R2.64] ;  /* 0x00000014020f7981 */ /* 0x002362000c1e1900 */
[----:B------:R-:W-:Y:S05]  /*1280*/  BRA `(.L_x_10) ;  /* 0x0000000000047947 */ /* 0x000fea0003800000 */
.L_x_11:
[----:B-1----:R-:W3:Y:S02]  /*1290*/  LDC R15, c[0x0][0x584] ;  /* 0x00016100ff0f7b82 */ /* 0x002ee40000000800 */
.L_x_10:
[----:B------:R-:W4:Y:S01]  /*12a0*/  LDC R0, c[0x0][0x65c] ;  /* 0x00019700ff007b82 */ /* 0x000f220000000800 */
[----:B------:R-:W-:Y:S01]  /*12b0*/  ULDC UR8, c[0x0][0x28c] ;  /* 0x0000a30000087ab9 */ /* 0x000fe20000000800 */
[----:B------:R-:W-:Y:S01]  /*12c0*/  ISETP.NE.AND P0, PT, R5, 0x2, PT ;  /* 0x000000020500780c */ /* 0x000fe20003f05270 */
[----:B------:R-:W-:Y:S01]  /*12d0*/  UIADD3 UR8, UR8, 0x1f, URZ ;  /* 0x0000001f08087890 */ /* 0x000fe2000fffe03f */
[----:B------:R-:W-:Y:S01]  /*12e0*/  IMAD.U32 R4, RZ, RZ, UR12 ;  /* 0x0000000cff047e24 */ /* 0x000fe2000f8e00ff */
[----:B------:R-:W-:Y:S01]  /*12f0*/  UMOV UR5, URZ ;  /* 0x0000003f00057c82 */ /* 0x000fe20008000000 */
[----:B------:R-:W-:Y:S01]  /*1300*/  UMOV UR4, URZ ;  /* 0x0000003f00047c82 */ /* 0x000fe20008000000 */
[----:B------:R-:W-:-:S04]  /*1310*/  USHF.R.S32.HI UR9, URZ, 0x1f, UR8 ;  /* 0x0000001f3f097899 */ /* 0x000fc80008011408 */
[----:B------:R-:W-:-:S04]  /*1320*/  ULEA.HI UR9, UR9, UR8, URZ, 0x5 ;  /* 0x0000000809097291 */ /* 0x000fc8000f8f283f */
[----:B------:R-:W-:Y:S01]  /*1330*/  USHF.R.S32.HI UR13, URZ, 0x5, UR9 ;  /* 0x000000053f0d7899 */ /* 0x000fe20008011409 */
[----:B----4-:R-:W-:-:S13]  /*1340*/  ISETP.NE.AND P4, PT, R0, 0x1, PT ;  /* 0x000000010000780c */ /* 0x010fda0003f85270 */
[----:B01----:R-:W0:Y:S01]  /*1350*/  @P4 LDC R3, c[0x0][0x10] ;  /* 0x00000400ff034b82 */ /* 0x003e220000000800 */
[----:B------:R-:W-:Y:S02]  /*1360*/  @P4 IMAD.MOV.U32 R17, RZ, RZ, RZ ;  /* 0x000000ffff114224 */ /* 0x000fe400078e00ff */
[----:B------:R-:W-:-:S05]  /*1370*/  @P4 IMAD.MOV.U32 R5, RZ, RZ, RZ ;  /* 0x000000ffff054224 */ /* 0x000fca00078e00ff */
[----:B------:R-:W1:Y:S01]  /*1380*/  @!P4 LDC R9, c[0x0][0xc] ;  /* 0x00000300ff09cb82 */ /* 0x000e620000000800 */
[----:B------:R-:W-:Y:S01]  /*1390*/  ULDC UR6, c[0x0][0xc] ;  /* 0x0000030000067ab9 */ /* 0x000fe20000000800 */
[----:B------:R-:W-:Y:S02]  /*13a0*/  ULDC UR7, c[0x0][0x10] ;  /* 0x0000040000077ab9 */ /* 0x000fe40000000800 */
[----:B------:R-:W-:-:S04]  /*13b0*/  UIMAD.WIDE.U32 UR6, UR6, UR7, URZ ;  /* 0x00000007060672a5 */ /* 0x000fc8000f8e003f */
[----:B------:R-:W4:Y:S01]  /*13c0*/  LDC R8, c[0x0][0x14] ;  /* 0x00000500ff087b82 */ /* 0x000f220000000800 */
[----:B0-----:R-:W-:-:S04]  /*13d0*/  @P4 IMAD.WIDE.U32 R2, R3, UR12, R16 ;  /* 0x0000000c03024c25 */ /* 0x001fc8000f8e0010 */
[----:B------:R-:W-:Y:S02]  /*13e0*/  @P4 IMAD.IADD R3, R3, 0x1, R5 ;  /* 0x0000000103034824 */ /* 0x000fe400078e0205 */
[----:B------:R-:W-:Y:S02]  /*13f0*/  IMAD.MOV.U32 R5, RZ, RZ, RZ ;  /* 0x000000ffff057224 */ /* 0x000fe400078e00ff */
[----:B-1----:R-:W-:-:S04]  /*1400*/  @!P4 IMAD.WIDE.U32 R4, R16, R9, R4 ;  /* 0x000000091004c225 */ /* 0x002fc800078e0004 */
[----:B------:R-:W-:Y:S02]  /*1410*/  @!P4 IMAD.MOV.U32 R2, RZ, RZ, R4 ;  /* 0x000000ffff02c224 */ /* 0x000fe400078e0004 */
[C---:B----4-:R-:W-:Y:S02]  /*1420*/  IMAD R21, R8.reuse, UR7, RZ ;  /* 0x0000000708157c24 */ /* 0x050fe4000f8e02ff */
[----:B------:R-:W-:Y:S01]  /*1430*/  IMAD.WIDE.U32 R8, R8, UR6, RZ ;  /* 0x0000000608087c25 */ /* 0x000fe2000f8e00ff */
[----:B------:R-:W-:-:S03]  /*1440*/  ULDC.64 UR6, c[0x0][0x650] ;  /* 0x0001940000067ab9 */ /* 0x000fc60000000a00 */
[----:B------:R-:W-:Y:S02]  /*1450*/  @!P4 IMAD.MOV.U32 R3, RZ, RZ, R5 ;  /* 0x000000ffff03c224 */ /* 0x000fe400078e0005 */
[----:B------:R-:W-:Y:S01]  /*1460*/  IMAD.IADD R0, R9, 0x1, R21 ;  /* 0x0000000109007824 */ /* 0x000fe200078e0215 */
[----:B------:R-:W-:Y:S06]  /*1470*/  @P0 BRA `(.L_x_12) ;  /* 0x0000000000200947 */ /* 0x000fec0003800000 */
[----:B------:R-:W-:Y:S01]  /*1480*/  USHF.R.U32.HI UR4, URZ, 0x3, UR13 ;  /* 0x000000033f047899 */ /* 0x000fe2000801160d */
[----:B------:R-:W-:Y:S01]  /*1490*/  IADD3 R2, P0, R2, R8, RZ ;  /* 0x0000000802027210 */ /* 0x000fe20007f1e0ff */
[----:B------:R-:W-:Y:S02]  /*14a0*/  UISETP.GE.U32.AND UP0, UPT, UR13, 0x38, UPT ;  /* 0x000000380d00788c */ /* 0x000fe4000bf06070 */
[----:B------:R-:W-:Y:S02]  /*14b0*/  UIMAD.WIDE.U32 UR4, UR4, 0x24924925, URZ ;  /* 0x24924925040478a5 */ /* 0x000fe4000f8e003f */
[----:B------:R-:W-:-:S05]  /*14c0*/  IMAD.X R3, R0, 0x1, R3, P0 ;  /* 0x0000000100037824 */ /* 0x000fca00000e0603 */
[----:B------:R-:W-:Y:S02]  /*14d0*/  UMOV UR4, URZ ;  /* 0x0000003f00047c82 */ /* 0x000fe40008000000 */
[----:B------:R-:W-:Y:S02]  /*14e0*/  @UP0 ULOP3.LUT UR4, UR5, 0x1, URZ, 0xc0, !UPT ;  /* 0x0000000105040892 */ /* 0x000fe4000f8ec03f */
[----:B------:R-:W-:-:S12]  /*14f0*/  UIMAD UR5, UR5, -0x38, UR13 ;  /* 0xffffffc8050578a4 */ /* 0x000fd8000f8e020d */
.L_x_12:
[----:B------:R-:W-:Y:S01]  /*1500*/  ISETP.GE.U32.AND P0, PT, R2, UR6, PT ;  /* 0x0000000602007c0c */ /* 0x000fe2000bf06070 */
[----:B------:R-:W-:Y:S01]  /*1510*/  IMAD.MOV.U32 R6, RZ, RZ, -0x1 ;  /* 0xffffffffff067424 */ /* 0x000fe200078e00ff */
[----:B------:R-:W-:Y:S01]  /*1520*/  PRMT R20, RZ, 0x7610, R20 ;  /* 0x00007610ff147816 */ /* 0x000fe20000000014 */
[----:B------:R-:W-:Y:S01]  /*1530*/  IMAD.MOV.U32 R4, RZ, RZ, -0x1 ;  /* 0xffffffffff047424 */ /* 0x000fe200078e00ff */
[----:B------:R-:W-:Y:S01]  /*1540*/  ISETP.GE.U32.AND.EX P0, PT, R3, UR7, PT, P0 ;  /* 0x0000000703007c0c */ /* 0x000fe2000bf06100 */
[----:B------:R-:W-:-:S12]  /*1550*/  IMAD.MOV.U32 R5, RZ, RZ, -0x1 ;  /* 0xffffffffff057424 */ /* 0x000fd800078e00ff */
[----:B------:R-:W-:Y:S05]  /*1560*/  @P0 BRA `(.L_x_13) ;  /* 0x0000000400240947 */ /* 0x000fea0003800000 */
[----:B------:R-:W0:Y:S01]  /*1570*/  LDC.64 R28, c[0x0][0x628] ;  /* 0x00018a00ff1c7b82 */ /* 0x000e220000000a00 */
[----:B------:R-:W-:Y:S02]  /*1580*/  IMAD.MOV.U32 R4, RZ, RZ, R2 ;  /* 0x000000ffff047224 */ /* 0x000fe400078e0002 */
[----:B------:R-:W-:-:S05]  /*1590*/  IMAD.MOV.U32 R5, RZ, RZ, R3 ;  /* 0x000000ffff057224 */ /* 0x000fca00078e0003 */
[----:B------:R-:W1:Y:S08]  /*15a0*/  LDC R6, c[0x0][0x630] ;  /* 0x00018c00ff067b82 */ /* 0x000e700000000800 */
[----:B------:R-:W4:Y:S01]  /*15b0*/  LDC.64 R30, c[0x0][0x620] ;  /* 0x00018800ff1e7b82 */ /* 0x000f220000000a00 */
[----:B0-----:R-:W-:-:S04]  /*15c0*/  ISETP.NE.U32.AND P0, PT, R28, RZ, PT ;  /* 0x000000ff1c00720c */ /* 0x001fc80003f05070 */
[----:B------:R-:W-:-:S13]  /*15d0*/  ISETP.NE.AND.EX P0, PT, R29, RZ, PT, P0 ;  /* 0x000000ff1d00720c */ /* 0x000fda0003f05300 */
[----:B-1--4-:R-:W-:Y:S05]  /*15e0*/  @!P0 BRA `(.L_x_14) ;  /* 0x0000000000288947 */ /* 0x012fea0003800000 */
[----:B------:R-:W0:Y:S02]  /*15f0*/  LDC R23, c[0x0][0x634] ;  /* 0x00018d00ff177b82 */ /* 0x000e240000000800 */
[----:B0-----:R-:W-:-:S05]  /*1600*/  IADD3 R23, P0, R2, R23, RZ ;  /* 0x0000001702177210 */ /* 0x001fca0007f1e0ff */
[----:B------:R-:W-:-:S04]  /*1610*/  IMAD.X R27, RZ, RZ, R3, P0 ;  /* 0x000000ffff1b7224 */ /* 0x000fc800000e0603 */
[----:B------:R-:W-:-:S04]  /*1620*/  IMAD.WIDE.U32 R4, R27, R28, RZ ;  /* 0x0000001c1b047225 */ /* 0x000fc800078e00ff */
[----:B------:R-:W-:-:S04]  /*1630*/  IMAD.WIDE.U32 R20, P0, R23, R29, R4 ;  /* 0x0000001d17147225 */ /* 0x000fc80007800004 */
[----:B------:R-:W-:-:S04]  /*1640*/  IMAD.WIDE.U32 R4, R23, R28, RZ ;  /* 0x0000001c17047225 */ /* 0x000fc800078e00ff */
[----:B------:R-:W-:Y:S01]  /*1650*/  IMAD.X R23, RZ, RZ, RZ, P0 ;  /* 0x000000ffff177224 */ /* 0x000fe200000e06ff */
[----:B------:R-:W-:Y:S01]  /*1660*/  IADD3 RZ, P0, R5, R20, RZ ;  /* 0x0000001405ff7210 */ /* 0x000fe20007f1e0ff */
[----:B------:R-:W-:-:S04]  /*1670*/  IMAD.MOV.U32 R22, RZ, RZ, R21 ;  /* 0x000000ffff167224 */ /* 0x000fc800078e0015 */
[----:B------:R-:W-:-:S08]  /*1680*/  IMAD.WIDE.U32.X R4, R27, R29, R22, P0 ;  /* 0x0000001d1b047225 */ /* 0x000fd000000e0416 */
.L_x_14:
[----:B------:R-:W0:Y:S01]  /*1690*/  LDC.64 R32, c[0x0][0x640] ;  /* 0x00019000ff207b82 */ /* 0x000e220000000a00 */
[-CC-:B------:R-:W-:Y:S01]  /*16a0*/  SHF.R.U64 R36, R4, R6.reuse, R5.reuse ;  /* 0x0000000604247219 */ /* 0x180fe20000001205 */
[----:B------:R-:W-:Y:S01]  /*16b0*/  IMAD.MOV.U32 R37, RZ, RZ, 0x1 ;  /* 0x00000001ff257424 */ /* 0x000fe200078e00ff */
[----:B------:R-:W-:Y:S02]  /*16c0*/  SHF.R.U32.HI R4, RZ, R6, R5 ;  /* 0x00000006ff047219 */ /* 0x000fe40000011605 */
[----:B------:R-:W-:-:S03]  /*16d0*/  IADD3 R21, P0, RZ, -R36, RZ ;  /* 0x80000024ff157210 */ /* 0x000fc60007f1e0ff */
[----:B------:R-:W1:Y:S02]  /*16e0*/  LDC R20, c[0x0][0x618] ;  /* 0x00018600ff147b82 */ /* 0x000e640000000800 */
[----:B------:R-:W-:-:S04]  /*16f0*/  IMAD.X R5, RZ, RZ, ~R4, P0 ;  /* 0x000000ffff057224 */ /* 0x000fc800000e0e04 */
[-C--:B------:R-:W-:Y:S02]  /*1700*/  IMAD R6, R5, R30.reuse, RZ ;  /* 0x0000001e05067224 */ /* 0x080fe400078e02ff */
[----:B------:R-:W4:Y:S01]  /*1710*/  LDC R23, c[0x0][0x608] ;  /* 0x00018200ff177b82 */ /* 0x000f220000000800 */
[----:B------:R-:W-:-:S04]  /*1720*/  IMAD.WIDE.U32 R4, R21, R30, R2 ;  /* 0x0000001e15047225 */ /* 0x000fc800078e0002 */
[----:B------:R-:W-:-:S03]  /*1730*/  IMAD R21, R21, R31, R6 ;  /* 0x0000001f15157224 */ /* 0x000fc600078e0206 */
[----:B------:R-:W2:Y:S01]  /*1740*/  LDC R28, c[0x0][0x658] ;  /* 0x00019600ff1c7b82 */ /* 0x000ea20000000800 */
[----:B------:R-:W-:Y:S01]  /*1750*/  IMAD.IADD R5, R5, 0x1, R21 ;  /* 0x0000000105057824 */ /* 0x000fe200078e0215 */
[----:B0-----:R-:W-:Y:S01]  /*1760*/  ISETP.NE.U32.AND P0, PT, R32, RZ, PT ;  /* 0x000000ff2000720c */ /* 0x001fe20003f05070 */
[----:B------:R-:W-:-:S03]  /*1770*/  IMAD.MOV.U32 R21, RZ, RZ, -0x1 ;  /* 0xffffffffff157424 */ /* 0x000fc600078e00ff */
[----:B------:R-:W-:Y:S02]  /*1780*/  ISETP.NE.AND.EX P0, PT, R33, RZ, PT, P0 ;  /* 0x000000ff2100720c */ /* 0x000fe40003f05300 */
[----:B------:R-:W0:Y:S01]  /*1790*/  LDC R31, c[0x0][0x600] ;  /* 0x00018000ff1f7b82 */ /* 0x000e220000000800 */
[-CC-:B-1----:R-:W-:Y:S02]  /*17a0*/  SHF.R.U64 R29, R4, R20.reuse, R5.reuse ;  /* 0x00000014041d7219 */ /* 0x182fe40000001205 */
[----:B------:R-:W-:-:S05]  /*17b0*/  SHF.R.U32.HI R4, RZ, R20, R5 ;  /* 0x00000014ff047219 */ /* 0x000fca0000011605 */
[----:B------:R-:W1:Y:S01]  /*17c0*/  LDC R30, c[0x0][0x648] ;  /* 0x00019200ff1e7b82 */ /* 0x000e620000000800 */
[-CC-:B----4-:R-:W-:Y:S02]  /*17d0*/  SHF.R.U64 R39, R29, R23.reuse, R4.reuse ;  /* 0x000000171d277219 */ /* 0x190fe40000001204 */
[----:B------:R-:W-:-:S05]  /*17e0*/  SHF.R.U32.HI R5, RZ, R23, R4 ;  /* 0x00000017ff057219 */ /* 0x000fca0000011604 */
[----:B------:R-:W4:Y:S01]  /*17f0*/  LDC R35, c[0x0][0x638] ;  /* 0x00018e00ff237b82 */ /* 0x000f220000000800 */
[-C--:B--2---:R-:W-:Y:S02]  /*1800*/  SHF.L.U32 R4, R21, R28.reuse, RZ ;  /* 0x0000001c15047219 */ /* 0x084fe400000006ff */
[--C-:B------:R-:W-:Y:S02]  /*1810*/  SHF.R.U64 R38, R39, R28, R5.reuse ;  /* 0x0000001c27267219 */ /* 0x100fe40000001205 */
[----:B------:R-:W-:Y:S02]  /*1820*/  LOP3.LUT R6, RZ, R4, RZ, 0x33, !PT ;  /* 0x00000004ff067212 */ /* 0x000fe400078e33ff */
[----:B------:R-:W-:Y:S01]  /*1830*/  SHF.R.U32.HI R5, RZ, R28, R5 ;  /* 0x0000001cff057219 */ /* 0x000fe20000011605 */
[----:B------:R-:W2:Y:S01]  /*1840*/  LDC R34, c[0x0][0x610] ;  /* 0x00018400ff227b82 */ /* 0x000ea20000000800 */
[----:B------:R-:W-:Y:S01]  /*1850*/  IMAD.MOV.U32 R4, RZ, RZ, R38 ;  /* 0x000000ffff047224 */ /* 0x000fe200078e0026 */
[----:B------:R-:W-:Y:S06]  /*1860*/  @!P0 BRA `(.L_x_15) ;  /* 0x0000000000288947 */ /* 0x000fec0003800000 */
[----:B------:R-:W3:Y:S02]  /*1870*/  LDC R23, c[0x0][0x64c] ;  /* 0x00019300ff177b82 */ /* 0x000ee40000000800 */
[----:B---3--:R-:W-:-:S05]  /*1880*/  IADD3 R23, P0, R38, R23, RZ ;  /* 0x0000001726177210 */ /* 0x008fca0007f1e0ff */
        /* <DEDUP_REMOVED lines=8> */
.L_x_15:
[----:B-1----:R-:W-:Y:S01]  /*1910*/  SHF.R.U64 R17, R4, R30, R5 ;  /* 0x0000001e04117219 */ /* 0x002fe20000001205 */
[----:B------:R-:W-:Y:S01]  /*1920*/  @P4 IMAD R24, R25, R26, R16 ;  /* 0x0000001a19184224 */ /* 0x000fe200078e0210 */
[----:B------:R-:W-:Y:S01]  /*1930*/  LOP3.LUT R5, R39, R6, RZ, 0xc0, !PT ;  /* 0x0000000627057212 */ /* 0x000fe200078ec0ff */
[----:B0-----:R-:W-:Y:S01]  /*1940*/  VIADD R6, R31, 0xffffffff ;  /* 0xffffffff1f067836 */ /* 0x001fe20000000000 */
[----:B------:R-:W-:Y:S01]  /*1950*/  SHF.L.U32 R4, R37, R28, RZ ;  /* 0x0000001c25047219 */ /* 0x000fe200000006ff */
[----:B------:R-:W-:-:S03]  /*1960*/  IMAD.MOV R20, RZ, RZ, -R17 ;  /* 0x000000ffff147224 */ /* 0x000fc600078e0a11 */
[----:B------:R-:W-:Y:S01]  /*1970*/  LOP3.LUT R29, R29, R6, RZ, 0xc0, !PT ;  /* 0x000000061d1d7212 */ /* 0x000fe200078ec0ff */
[----:B------:R-:W-:Y:S02]  /*1980*/  IMAD R5, R4, R17, R5 ;  /* 0x0000001104057224 */ /* 0x000fe400078e0205 */
[----:B----4-:R-:W-:Y:S02]  /*1990*/  IMAD R4, R20, R35, R38 ;  /* 0x0000002314047224 */ /* 0x010fe400078e0226 */
[----:B--2---:R-:W-:Y:S02]  /*19a0*/  IMAD R6, R5, R34, R24 ;  /* 0x0000002205067224 */ /* 0x004fe400078e0218 */
[----:B------:R-:W-:Y:S02]  /*19b0*/  IMAD R5, R4, R31, R29 ;  /* 0x0000001f04057224 */ /* 0x000fe400078e021d */
[----:B------:R-:W-:-:S03]  /*19c0*/  IMAD.MOV.U32 R20, RZ, RZ, 0x1 ;  /* 0x00000001ff147424 */ /* 0x000fc600078e00ff */
[----:B------:R-:W-:Y:S02]  /*19d0*/  SEL R4, R5, R6, !P4 ;  /* 0x0000000605047207 */ /* 0x000fe40006000000 */
[----:B------:R-:W-:Y:S01]  /*19e0*/  SEL R6, R6, R5, !P4 ;  /* 0x0000000506067207 */ /* 0x000fe20006000000 */
[----:B------:R-:W-:-:S07]  /*19f0*/  IMAD.MOV.U32 R5, RZ, RZ, R36 ;  /* 0x000000ffff057224 */ /* 0x000fce00078e0024 */
.L_x_13:
[----:B------:R-:W-:Y:S05]  /*1a00*/  @!P2 BRA `(.L_x_16) ;  /* 0x00000000000ca947 */ /* 0x000fea0003800000 */
[----:B------:R-:W-:Y:S01]  /*1a10*/  UCGABAR_WAIT ;  /* 0x0000000000007dc7 */ /* 0x000fe20008000000 */
[----:B------:R-:W-:Y:S01]  /*1a20*/  CCTL.IVALL ;  /* 0x00000000ff00798f */ /* 0x000fe20002000000 */
[----:B------:R-:W-:Y:S05]  /*1a30*/  BRA `(.L_x_17) ;  /* 0x0000000000047947 */ /* 0x000fea0003800000 */
.L_x_16:
[----:B------:R-:W-:Y:S06]  /*1a40*/  BAR.SYNC.DEFER_BLOCKING 0x0 ;  /* 0x0000000000007b1d */ /* 0x000fec0000010000 */
.L_x_17:
[----:B------:R-:W-:Y:S05]  /*1a50*/  @!P3 BRA `(.L_x_18) ;  /* 0x0000004000c8b947 */ /* 0x000fea0003800000 */
[----:B------:R-:W-:-:S13]  /*1a60*/  ISETP.GT.U32.AND P0, PT, R40, 0x1, PT ;  /* 0x000000012800780c */ /* 0x000fda0003f04070 */
[----:B------:R-:W-:Y:S05]  /*1a70*/  @P0 EXIT ;  /* 0x000000000000094d */ /* 0x000fea0003800000 */
.L_x_19:
[----:B------:R-:W-:-:S08]  /*1a80*/  NOP ;  /* 0x0000000000007918 */ /* 0x000fd00000000000 */
[----:B------:R-:W0:Y:S02]  /*1a90*/  USETMAXREG.TRY_ALLOC.CTAPOOL UP0, 0xe8 ;  /* 0x000000e8000079c8 */ /* 0x000e240008000600 */
[----:B0-----:R-:W-:-:S13]  /*1aa0*/  PLOP3.LUT P0, PT, PT, PT, UP0, 0x80, 0x0 ;  /* 0x000000000000781c */ /* 0x001fda0003f0f008 */
[----:B------:R-:W-:Y:S05]  /*1ab0*/  @!P0 BRA `(.L_x_19) ;  /* 0xfffffffc00f08947 */ /* 0x000fea000383ffff */
[----:B------:R-:W-:-:S13]  /*1ac0*/  LOP3.LUT P0, RZ, R20, 0xff, RZ, 0xc0, !PT ;  /* 0x000000ff14ff7812 */ /* 0x000fda000780c0ff */
[----:B------:R-:W-:Y:S05]  /*1ad0*/  @!P0 EXIT ;  /* 0x000000000000894d */ /* 0x000fea0003800000 */
[----:B------:R-:W0:Y:S01]  /*1ae0*/  S2UR UR6, SR_CgaCtaId ;  /* 0x00000000000679c3 */ /* 0x000e220000008800 */
[CC--:B------:R-:W-:Y:S01]  /*1af0*/  LEA.HI R11, R19.reuse, R10.reuse, RZ, 0x2 ;  /* 0x0000000a130b7211 */ /* 0x0c0fe200078f10ff */
[----:B------:R-:W-:Y:S01]  /*1b00*/  UIADD3 UR7, UR15, -0x1, URZ ;  /* 0xffffffff0f077890 */ /* 0x000fe2000fffe03f */
[----:B------:R-:W-:Y:S01]  /*1b10*/  LEA.HI R19, R19, R10, RZ, 0x5 ;  /* 0x0000000a13137211 */ /* 0x000fe200078f28ff */
[----:B------:R-:W-:Y:S01]  /*1b20*/  UMOV UR12, 0x400 ;  /* 0x00000400000c7882 */ /* 0x000fe20000000000 */
[--C-:B------:R-:W-:Y:S01]  /*1b30*/  SHF.R.S32.HI R16, RZ, 0x2, R11.reuse ;  /* 0x00000002ff107819 */ /* 0x100fe2000001140b */
[----:B------:R-:W-:Y:S01]  /*1b40*/  UISETP.LT.AND UP0, UPT, UR13, 0x1, UPT ;  /* 0x000000010d00788c */ /* 0x000fe2000bf01270 */
[----:B------:R-:W-:Y:S01]  /*1b50*/  SHF.R.S32.HI R17, RZ, 0x1f, R11 ;  /* 0x0000001fff117819 */ /* 0x000fe2000001140b */
[----:B------:R-:W-:Y:S01]  /*1b60*/  USHF.L.U32 UR22, UR13, 0x1, URZ ;  /* 0x000000010d167899 */ /* 0x000fe2000800063f */
[----:B------:R-:W-:Y:S01]  /*1b70*/  SHF.R.S32.HI R19, RZ, 0x5, R19 ;  /* 0x00000005ff137819 */ /* 0x000fe20000011413 */
[----:B------:R-:W-:Y:S01]  /*1b80*/  USEL UR14, UR13, 0x1, UP0 ;  /* 0x000000010d0e7887 */ /* 0x000fe20008000000 */
[----:B------:R-:W-:Y:S01]  /*1b90*/  LEA.HI R17, R17, R16, RZ, 0x3 ;  /* 0x0000001011117211 */ /* 0x000fe200078f18ff */
[----:B------:R-:W-:Y:S01]  /*1ba0*/  UISETP.NE.AND UP0, UPT, UR7, URZ, UPT ;  /* 0x0000003f0700728c */ /* 0x000fe2000bf05270 */
[----:B------:R-:W-:Y:S01]  /*1bb0*/  LOP3.LUT R11, R11, 0xfffffffc, RZ, 0xc0, !PT ;  /* 0xfffffffc0b0b7812 */ /* 0x000fe200078ec0ff */
[----:B------:R-:W-:Y:S01]  /*1bc0*/  UIADD3 UR14, -UR14, UR13, URZ ;  /* 0x0000000d0e0e7290 */ /* 0x000fe2000fffe13f */
[----:B------:R-:W-:Y:S01]  /*1bd0*/  LOP3.LUT R17, R17, 0xfffffff8, RZ, 0xc0, !PT ;  /* 0xfffffff811117812 */ /* 0x000fe200078ec0ff */
[----:B------:R-:W-:Y:S01]  /*1be0*/  USEL UR9, URZ, 0x1, UP0 ;  /* 0x000000013f097887 */ /* 0x000fe20008000000 */
[----:B------:R-:W-:Y:S01]  /*1bf0*/  LOP3.LUT R86, R7, 0x1, RZ, 0xfc, !PT ;  /* 0x0000000107567812 */ /* 0x000fe200078efcff */
[----:B------:R-:W-:-:S02]  /*1c00*/  IMAD.IADD R20, R10, 0x1, -R11 ;  /* 0x000000010a147824 */ /* 0x000fc400078e0a0b */
[----:B------:R-:W-:Y:S02]  /*1c10*/  IMAD.IADD R16, R16, 0x1, -R17 ;  /* 0x0000000110107824 */ /* 0x000fe400078e0a11 */
[----:B------:R-:W-:Y:S01]  /*1c20*/  IMAD.U32 R87, RZ, RZ, UR9 ;  /* 0x00000009ff577e24 */ /* 0x000fe2000f8e00ff */
[----:B0-----:R-:W-:Y:S02]  /*1c30*/  ULEA UR12, UR6, UR12, 0x18 ;  /* 0x0000000c060c7291 */ /* 0x001fe4000f8ec03f */
[--C-:B------:R-:W-:Y:S01]  /*1c40*/  SHF.R.S32.HI R17, RZ, 0x1f, R16.reuse ;  /* 0x0000001fff117819 */ /* 0x100fe20000011410 */
[----:B------:R-:W-:Y:S01]  /*1c50*/  USHF.L.U32 UR6, UR7, 0x3, URZ ;  /* 0x0000000307067899 */ /* 0x000fe2000800063f */
[C-C-:B------:R-:W-:Y:S01]  /*1c60*/  IMAD R21, R19.reuse, -0x10, -R16.reuse ;  /* 0xfffffff013157824 */ /* 0x140fe200078e0a10 */
[----:B------:R-:W-:Y:S02]  /*1c70*/  UIADD3 UR7, UR12, 0x480, URZ ;  /* 0x000004800c077890 */ /* 0x000fe4000fffe03f */
[----:B------:R-:W-:Y:S01]  /*1c80*/  ULOP3.LUT UR6, UR6, 0x8, URZ, 0xc0, !UPT ;  /* 0x0000000806067892 */ /* 0x000fe2000f8ec03f */
[----:B------:R-:W-:Y:S01]  /*1c90*/  IMAD.WIDE R10, R19, 0x10, R16 ;  /* 0x00000010130a7825 */ /* 0x000fe200078e0210 */
[----:B------:R-:W-:-:S02]  /*1ca0*/  UIADD3 UR8, UR12, 0x1c480, URZ ;  /* 0x0001c4800c087890 */ /* 0x000fc4000fffe03f */
[----:B------:R-:W-:Y:S02]  /*1cb0*/  USHF.R.U32.HI UR7, URZ, 0x4, UR7 ;  /* 0x000000043f077899 */ /* 0x000fe40008011607 */
[----:B------:R-:W-:Y:S02]  /*1cc0*/  USHF.R.U32.HI UR8, URZ, 0x4, UR8 ;  /* 0x000000043f087899 */ /* 0x000fe40008011608 */
[----:B------:R-:W-:Y:S02]  /*1cd0*/  ULOP3.LUT UR24, UR6, 0x8, URZ, 0x3c, !UPT ;  /* 0x0000000806187892 */ /* 0x000fe4000f8e3c3f */
[----:B------:R-:W-:Y:S02]  /*1ce0*/  ULOP3.LUT UR16, UR6, 0x18, URZ, 0x3c, !UPT ;  /* 0x0000001806107892 */ /* 0x000fe4000f8e3c3f */
[----:B------:R-:W-:Y:S01]  /*1cf0*/  UIADD3 UR23, UR12, 0x390, URZ ;  /* 0x000003900c177890 */ /* 0x000fe2000fffe03f */
[----:B------:R-:W-:Y:S01]  /*1d00*/  ULDC UR6, c[0x0][0x284] ;  /* 0x0000a10000067ab9 */ /* 0x000fe20000000800 */
[----:B------:R-:W-:Y:S01]  /*1d10*/  ULOP3.LUT UR7, UR7, 0x3fff, URZ, 0xc0, !UPT ;  /* 0x00003fff07077892 */ /* 0x000fe2000f8ec03f */
[----:B------:R-:W-:Y:S01]  /*1d20*/  VIADD R21, R21, UR6 ;  /* 0x0000000615157c36 */ /* 0x000fe20008000000 */
[----:B------:R-:W-:-:S02]  /*1d30*/  ULOP3.LUT UR8, UR8, 0x3fff, URZ, 0xc0, !UPT ;  /* 0x00003fff08087892 */ /* 0x000fc4000f8ec03f */
[----:B------:R-:W-:Y:S02]  /*1d40*/  ULEA UR15, UR15, UR23, 0x3 ;  /* 0x000000170f0f7291 */ /* 0x000fe4000f8e183f */
[----:B------:R-:W-:Y:S02]  /*1d50*/  ULOP3.LUT UR17, UR7, 0x10000, URZ, 0xfc, !UPT ;  /* 0x0001000007117892 */ /* 0x000fe4000f8efc3f */
[----:B------:R-:W-:-:S12]  /*1d60*/  ULOP3.LUT UR18, UR8, 0x10000, URZ, 0xfc, !UPT ;  /* 0x0001000008127892 */ /* 0x000fd8000f8efc3f */
.L_x_110:
[----:B------:R-:W-:Y:S01]  /*1d70*/  SHF.L.U32 R16, R87, 0x1f, RZ ;  /* 0x0000001f57107819 */ /* 0x000fe200000006ff */
[----:B------:R-:W0:Y:S01]  /*1d80*/  LDC R17, c[0x0][0x28c] ;  /* 0x0000a300ff117b82 */ /* 0x000e220000000800 */
[----:B------:R-:W-:Y:S01]  /*1d90*/  UMOV UR6, URZ ;  /* 0x0000003f00067c82 */ /* 0x000fe20008000000 */
[----:B------:R-:W-:Y:S01]  /*1da0*/  UMOV UR19, UR5 ;  /* 0x0000000500137c82 */ /* 0x000fe20008000000 */
[----:B-1----:R-:W1:Y:S01]  /*1db0*/  SYNCS.PHASECHK.TRANS64.TRYWAIT P0, [UR15+-0x8], R16 ;  /* 0xfffff810ff0075a7 */ /* 0x002e62000800014f */
[----:B0-----:R-:W-:Y:S01]  /*1dc0*/  ISETP.GE.AND P1, PT, R17, 0x1, PT ;  /* 0x000000011100780c */ /* 0x001fe20003f26270 */
[----:B-1234-:R-:W-:-:S12]  /*1dd0*/  @!P0 BRA `(.L_x_20) ;  /* 0x0000006c00308947 */ /* 0x01efd80003800000 */
.L_x_184:
[----:B------:R-:W-:Y:S01]  /*1de0*/  UMOV UR7, URZ ;  /* 0x0000003f00077c82 */ /* 0x000fe20008000000 */
[----:B------:R-:W-:Y:S01]  /*1df0*/  UMOV UR8, URZ ;  /* 0x0000003f00087c82 */ /* 0x000fe20008000000 */
[----:B------:R-:W-:Y:S02]  /*1e00*/  CS2R R22, SRZ ;  /* 0x0000000000167805 */ /* 0x000fe4000001ff00 */
[----:B------:R-:W-:Y:S02]  /*1e10*/  CS2R R56, SRZ ;  /* 0x0000000000387805 */ /* 0x000fe4000001ff00 */
[----:B------:R-:W-:Y:S02]  /*1e20*/  CS2R R58, SRZ ;  /* 0x00000000003a7805 */ /* 0x000fe4000001ff00 */
[----:B------:R-:W-:Y:S02]  /*1e30*/  CS2R R60, SRZ ;  /* 0x00000000003c7805 */ /* 0x000fe4000001ff00 */
[----:B------:R-:W-:-:S02]  /*1e40*/  CS2R R62, SRZ ;  /* 0x00000000003e7805 */ /* 0x000fc4000001ff00 */
[----:B------:R-:W-:Y:S02]  /*1e50*/  CS2R R64, SRZ ;  /* 0x0000000000407805 */ /* 0x000fe4000001ff00 */
        /* <DEDUP_REMOVED lines=9> */
[----:B------:R-:W-:Y:S01]  /*1ef0*/  CS2R R84, SRZ ;  /* 0x0000000000547805 */ /* 0x000fe2000001ff00 */
[----:B------:R-:W-:Y:S01]  /*1f00*/  IMAD.U32 R88, RZ, RZ, UR4 ;  /* 0x00000004ff587e24 */ /* 0x000fe2000f8e00ff */
        /* <DEDUP_REMOVED lines=15> */
[----:B------:R-:W-:Y:S01]  /*2000*/  CS2R R54, SRZ ;  /* 0x0000000000367805 */ /* 0x000fe2000001ff00 */
[----:B------:R-:W-:Y:S06]  /*2010*/  @!P1 BRA `(.L_x_21) ;  /* 0x0000000400449947 */ /* 0x000fec0003800000 */
[----:B------:R-:W-:-:S13]  /*2020*/  ISETP.NE.AND P1, PT, R86, 0x3, PT ;  /* 0x000000035600780c */ /* 0x000fda0003f25270 */
[----:B------:R-:W-:Y:S05]  /*2030*/  @!P1 BRA `(.L_x_22) ;  /* 0x0000000000049947 */ /* 0x000fea0003800000 */
[----:B------:R-:W-:Y:S01]  /*2040*/  BPT.TRAP 0x1 ;  /* 0x000000040000795c */ /* 0x000fe20000300000 */
.L_x_22:
[----:B------:R-:W-:Y:S01]  /*2050*/  ULEA UR6, UR5, UR12, 0x3 ;  /* 0x0000000c05067291 */ /* 0x000fe2000f8e183f */
[----:B0-----:R-:W-:-:S05]  /*2060*/  IMAD.U32 R16, RZ, RZ, UR4 ;  /* 0x00000004ff107e24 */ /* 0x001fca000f8e00ff */
[----:B------:R-:W-:-:S04]  /*2070*/  SHF.L.U32 R16, R16, 0x1f, RZ ;  /* 0x0000001f10107819 */ /* 0x000fc800000006ff */
[----:B------:R0:W1:Y:S01]  /*2080*/  SYNCS.PHASECHK.TRANS64.TRYWAIT P0, [UR6], R16 ;  /* 0x00000010ff0075a7 */ /* 0x0000620008000146 */
[----:B------:R-:W-:Y:S05]  /*2090*/  @!P1 BRA `(.L_x_23) ;  /* 0x0000000000049947 */ /* 0x000fea0003800000 */
[----:B------:R-:W-:Y:S01]  /*20a0*/  BPT.TRAP 0x1 ;  /* 0x000000040000795c */ /* 0x000fe20000300000 */
.L_x_23:
[----:B-1----:R-:W-:Y:S05]  /*20b0*/  @P0 BRA `(.L_x_24) ;  /* 0x0000000000080947 */ /* 0x002fea0003800000 */
[----:B------:R-:W1:Y:S02]  /*20c0*/  SYNCS.PHASECHK.TRANS64.TRYWAIT P0, [UR6], R16 ;  /* 0x00000010ff0075a7 */ /* 0x000e640008000146 */
[----:B-1----:R-:W-:Y:S05]  /*20d0*/  @!P0 BRA `(.L_x_25) ;  /* 0x0000006800888947 */ /* 0x002fea0003800000 */
.L_x_24:
[----:B------:R-:W-:Y:S01]  /*20e0*/  ULDC UR7, c[0x0][0x50c] ;  /* 0x0001430000077ab9 */ /* 0x000fe20000000800 */
[----:B------:R-:W-:Y:S01]  /*20f0*/  ULEA UR8, UR5, UR17, 0x7 ;  /* 0x0000001105087291 */ /* 0x000fe2000f8e383f */
[----:B------:R-:W-:Y:S01]  /*2100*/  WARPGROUP.ARRIVE ;  /* 0x00000000000079c5 */ /* 0x000fe20000000000 */
[----:B------:R-:W-:Y:S01]  /*2110*/  UISETP.NE.AND UP0, UPT, UR7, 0x1, UPT ;  /* 0x000000010700788c */ /* 0x000fe2000bf05270 */
[----:B------:R-:W-:Y:S01]  /*2120*/  CS2R R22, SRZ ;  /* 0x0000000000167805 */ /* 0x000fe2000001ff00 */
[----:B------:R-:W-:Y:S01]  /*2130*/  ULEA UR10, UR5, UR18, 0x7 ;  /* 0x00000012050a7291 */ /* 0x000fe2000f8e383f */
[----:B------:R-:W-:Y:S01]  /*2140*/  CS2R R56, SRZ ;  /* 0x0000000000387805 */ /* 0x000fe2000001ff00 */
[----:B------:R-:W-:Y:S01]  /*2150*/  USEL UR7, URZ, 0x1, UP0 ;  /* 0x000000013f077887 */ /* 0x000fe20008000000 */
[----:B------:R-:W-:Y:S01]  /*2160*/  CS2R R58, SRZ ;  /* 0x00000000003a7805 */ /* 0x000fe2000001ff00 */
[----:B------:R-:W-:Y:S01]  /*2170*/  UMOV UR9, 0xc0000010 ;  /* 0xc000001000097882 */ /* 0x000fe20000000000 */
[----:B------:R-:W-:Y:S01]  /*2180*/  UMOV UR11, 0xc0000010 ;  /* 0xc0000010000b7882 */ /* 0x000fe20000000000 */
[----:B------:R-:W-:Y:S01]  /*2190*/  UMOV UR6, 0x1 ;  /* 0x0000000100067882 */ /* 0x000fe20000000000 */
[----:B------:R-:W-:-:S02]  /*21a0*/  CS2R R60, SRZ ;  /* 0x00000000003c7805 */ /* 0x000fc4000001ff00 */
[----:B------:R-:W-:Y:S01]  /*21b0*/  ISETP.NE.AND P0, PT, RZ, UR7, PT ;  /* 0x00000007ff007c0c */ /* 0x000fe2000bf05270 */
[----:B------:R-:W-:Y:S01]  /*21c0*/  QGMMA.64x64x32.F32.E5M2.E5M2 R24, gdesc[UR8], RZ, !UPT, gsb0 ;  /* 0x00e00000081879f3 */ /* 0x000fe2000c0038ff */
        /* <DEDUP_REMOVED lines=11> */
[----:B------:R-:W-:Y:S01]  /*2280*/  CS2R R84, SRZ ;  /* 0x0000000000547805 */ /* 0x000fe2000001ff00 */
[----:B------:R-:W-:Y:S06]  /*2290*/  @!P0 BRA `(.L_x_26) ;  /* 0x0000000000888947 */ /* 0x000fec0003800000 */
[----:B------:R-:W-:Y:S02]  /*22a0*/  WARPGROUP.DEPBAR.LE gsb0, 0x0 ;  /* 0x00008000000079c5 */ /* 0x000fe40000010000 */
[----:B------:R-:W-:-:S01]  /*22b0*/  FADD R85, RZ, R24 ;  /* 0x00000018ff557221 */ /* 0x000fc20000000000 */
[----:B------:R-:W-:Y:S01]  /*22c0*/  FADD R84, RZ, R25 ;  /* 0x00000019ff547221 */ /* 0x000fe20000000000 */
        /* <DEDUP_REMOVED lines=30> */
[----:B------:R-:W-:-:S06]  /*24b0*/  UMOV UR6, URZ ;  /* 0x0000003f00067c82 */ /* 0x000fcc0008000000 */
.L_x_26:
[----:B------:R-:W-:-:S04]  /*24c0*/  UIADD3 UR19, UR5, 0x1, URZ ;  /* 0x0000000105137890 */ /* 0x000fc8000fffe03f */
[----:B------:R-:W-:-:S04]  /*24d0*/  UISETP.NE.AND UP0, UPT, UR19, 0x38, UPT ;  /* 0x000000381300788c */ /* 0x000fc8000bf05270 */
[----:B------:R-:W-:Y:S02]  /*24e0*/  USEL UR8, URZ, 0x1, UP0 ;  /* 0x000000013f087887 */ /* 0x000fe40008000000 */
[----:B------:R-:W-:Y:S02]  /*24f0*/  USEL UR19, UR19, URZ, UP0 ;  /* 0x0000003f13137287 */ /* 0x000fe40008000000 */
[----:B------:R-:W-:-:S06]  /*2500*/  ULOP3.LUT UR8, UR4, UR8, URZ, 0x3c, !UPT ;  /* 0x0000000804087292 */ /* 0x000fcc000f8e3c3f */
[----:B------:R-:W-:Y:S01]  /*2510*/  IMAD.U32 R88, RZ, RZ, UR8 ;  /* 0x00000008ff587e24 */ /* 0x000fe2000f8e00ff */
[----:B------:R-:W-:-:S06]  /*2520*/  UMOV UR8, 0x1 ;  /* 0x0000000100087882 */ /* 0x000fcc0000000000 */
.L_x_21:
[----:B------:R-:W-:-:S06]  /*2530*/  UISETP.GE.AND UP0, UPT, UR14, 0x1, UPT ;  /* 0x000000010e00788c */ /* 0x000fcc000bf06270 */
[----:B------:R-:W-:-:S13]  /*2540*/  PLOP3.LUT P0, PT, PT, PT, UP0, 0x80, 0x0 ;  /* 0x000000000000781c */ /* 0x000fda0003f0f008 */
[----:B------:R-:W-:Y:S05]  /*2550*/  @!P0 BRA `(.L_x_27) ;  /* 0x0000000400548947 */ /* 0x000fea0003800000 */
[----:B01----:R-:W-:Y:S01]  /*2560*/  IMAD.U32 R16, RZ, RZ, UR14 ;  /* 0x0000000eff107e24 */ /* 0x003fe2000f8e00ff */
[----:B------:R-:W-:Y:S01]  /*2570*/  ULDC UR25, c[0x0][0x50c] ;  /* 0x0001430000197ab9 */ /* 0x000fe20000000800 */
[----:B------:R-:W-:-:S07]  /*2580*/  IMAD.U32 R17, RZ, RZ, UR5 ;  /* 0x00000005ff117e24 */ /* 0x000fce000f8e00ff */
.L_x_35:
[----:B------:R-:W-:-:S13]  /*2590*/  ISETP.NE.AND P1, PT, R86, 0x3, PT ;  /* 0x000000035600780c */ /* 0x000fda0003f25270 */
[----:B------:R-:W-:Y:S05]  /*25a0*/  @!P1 BRA `(.L_x_28) ;  /* 0x0000000000049947 */ /* 0x000fea0003800000 */
[----:B------:R-:W-:Y:S01]  /*25b0*/  BPT.TRAP 0x1 ;  /* 0x000000040000795c */ /* 0x000fe20000300000 */
.L_x_28:
[----:B------:R-:W-:Y:S01]  /*25c0*/  ULEA UR9, UR19, UR12, 0x3 ;  /* 0x0000000c13097291 */ /* 0x000fe2000f8e183f */
[----:B------:R-:W-:-:S08]  /*25d0*/  SHF.L.U32 R18, R88, 0x1f, RZ ;  /* 0x0000001f58127819 */ /* 0x000fd000000006ff */
[----:B------:R0:W1:Y:S01]  /*25e0*/  SYNCS.PHASECHK.TRANS64.TRYWAIT P0, [UR9], R18 ;  /* 0x00000012ff0075a7 */ /* 0x0000620008000149 */
[----:B------:R-:W-:Y:S05]  /*25f0*/  @!P1 BRA `(.L_x_29) ;  /* 0x0000000000049947 */ /* 0x000fea0003800000 */
[----:B------:R-:W-:Y:S01]  /*2600*/  BPT.TRAP 0x1 ;  /* 0x000000040000795c */ /* 0x000fe20000300000 */
.L_x_29:
[----:B-1----:R-:W-:Y:S05]  /*2610*/  @P0 BRA `(.L_x_30) ;  /* 0x0000000000080947 */ /* 0x002fea0003800000 */
[----:B------:R-:W1:Y:S02]  /*2620*/  SYNCS.PHASECHK.TRANS64.TRYWAIT P0, [UR9], R18 ;  /* 0x00000012ff0075a7 */ /* 0x000e640008000149 */
[----:B-1----:R-:W-:Y:S05]  /*2630*/  @!P0 BRA `(.L_x_31) ;  /* 0x0000006400488947 */ /* 0x002fea0003800000 */
.L_x_30:
[----:B------:R-:W-:Y:S01]  /*2640*/  UISETP.NE.AND UP0, UPT, UR7, URZ, UPT ;  /* 0x0000003f0700728c */ /* 0x000fe2000bf05270 */
[----:B------:R-:W-:Y:S01]  /*2650*/  WARPGROUP.ARRIVE ;  /* 0x00000000000079c5 */ /* 0x000fe20000000000 */
[----:B------:R-:W-:Y:S02]  /*2660*/  ULEA UR10, UR19, UR18, 0x7 ;  /* 0x00000012130a7291 */ /* 0x000fe4000f8e383f */
[----:B------:R-:W-:Y:S01]  /*2670*/  USEL UR8, UR8, URZ, !UP0 ;  /* 0x0000003f08087287 */ /* 0x000fe2000c000000 */
[----:B------:R-:W-:Y:S01]  /*2680*/  UMOV UR9, 0xc0000010 ;  /* 0xc000001000097882 */ /* 0x000fe20000000000 */
[----:B------:R-:W-:Y:S02]  /*2690*/  UMOV UR11, 0xc0000010 ;  /* 0xc0000010000b7882 */ /* 0x000fe40000000000 */
[----:B------:R-:W-:Y:S02]  /*26a0*/  UISETP.NE.U32.AND UP0, UPT, UR8, URZ, UPT ;  /* 0x0000003f0800728c */ /* 0x000fe4000bf05070 */
[----:B------:R-:W-:-:S02]  /*26b0*/  ULEA UR8, UR19, UR17, 0x7 ;  /* 0x0000001113087291 */ /* 0x000fc4000f8e383f */
[----:B------:R-:W-:-:S07]  /*26c0*/  UIADD3 UR6, UR6, 0x1, URZ ;  /* 0x0000000106067890 */ /* 0x000fce000fffe03f */
[----:B------:R-:W-:Y:S01]  /*26d0*/  QGMMA.64x64x32.F32.E5M2.E5M2 R24, gdesc[UR8], R24, UP0, gsb0 ;  /* 0x00e00000081879f3 */ /* 0x000fe2000b803818 */
[----:B------:R-:W-:-:S04]  /*26e0*/  UISETP.NE.AND UP0, UPT, UR6, UR25, UPT ;  /* 0x000000190600728c */ /* 0x000fc8000bf05270 */
[----:B------:R-:W-:-:S06]  /*26f0*/  USEL UR7, URZ, 0x1, UP0 ;  /* 0x000000013f077887 */ /* 0x000fcc0008000000 */
[----:B------:R-:W-:Y:S01]  /*2700*/  ISETP.NE.AND P0, PT, RZ, UR7, PT ;  /* 0x00000007ff007c0c */ /* 0x000fe2000bf05270 */
[----:B------:R-:W-:-:S12]  /*2710*/  WARPGROUP.DEPBAR.LE gsb0, 0x1 ;  /* 0x00008000000079c5 */ /* 0x000fd80000010100 */
[----:B------:R-:W-:Y:S05]  /*2720*/  @!P0 BRA `(.L_x_32) ;  /* 0x0000000000888947 */ /* 0x000fea0003800000 */
[----:B------:R-:W-:Y:S02]  /*2730*/  WARPGROUP.DEPBAR.LE gsb0, 0x0 ;  /* 0x00008000000079c5 */ /* 0x000fe40000010000 */
[----:B------:R-:W-:-:S01]  /*2740*/  FADD R85, R24, R85 ;  /* 0x0000005518557221 */ /* 0x000fc20000000000 */
[----:B------:R-:W-:Y:S01]  /*2750*/  FADD R84, R25, R84 ;  /* 0x0000005419547221 */ /* 0x000fe20000000000 */
        /* <DEDUP_REMOVED lines=30> */
[----:B------:R-:W-:-:S06]  /*2940*/  UMOV UR6, URZ ;  /* 0x0000003f00067c82 */ /* 0x000fcc0008000000 */
.L_x_32:
[----:B------:R-:W-:Y:S05]  /*2950*/  @!P1 BRA `(.L_x_33) ;  /* 0x0000000000049947 */ /* 0x000fea0003800000 */
[----:B------:R-:W-:Y:S01]  /*2960*/  BPT.TRAP 0x1 ;  /* 0x000000040000795c */ /* 0x000fe20000300000 */
.L_x_33:
[----:B------:R-:W-:-:S13]  /*2970*/  ISETP.NE.AND P0, PT, R13, RZ, PT ;  /* 0x000000ff0d00720c */ /* 0x000fda0003f05270 */
[----:B01----:R-:W-:-:S05]  /*2980*/  @P0 LEA R18, R17, UR12, 0x3 ;  /* 0x0000000c11120c11 */ /* 0x003fca000f8e18ff */
[----:B------:R-:W-:-:S05]  /*2990*/  @P0 VIADD R19, R18, 0x1c0 ;  /* 0x000001c012130836 */ /* 0x000fca0000000000 */
[----:B------:R-:W-:-:S04]  /*29a0*/  @P0 PRMT R19, R12, 0x654, R19 ;  /* 0x000006540c130816 */ /* 0x000fc80000000013 */
[----:B------:R0:W-:Y:S01]  /*29b0*/  @P0 SYNCS.ARRIVE.TRANS64.RED.A1T0 RZ, [R19+URZ], RZ ;  /* 0x000000ff13ff09a7 */ /* 0x0001e2000810043f */
[----:B------:R-:W-:-:S13]  /*29c0*/  ISETP.GT.U32.AND P0, PT, R7, 0x1, PT ;  /* 0x000000010700780c */ /* 0x000fda0003f04070 */
[----:B0-----:R-:W-:Y:S05]  /*29d0*/  @P0 BRA `(.L_x_34) ;  /* 0x0000000000040947 */ /* 0x001fea0003800000 */
[----:B------:R-:W-:Y:S01]  /*29e0*/  BPT.TRAP 0x1 ;  /* 0x000000040000795c */ /* 0x000fe20000300000 */
.L_x_34:
[----:B------:R-:W-:Y:S01]  /*29f0*/  UIADD3 UR19, UR19, 0x1, URZ ;  /* 0x0000000113137890 */ /* 0x000fe2000fffe03f */
[C---:B------:R-:W-:Y:S01]  /*2a00*/  ISETP.GT.AND P1, PT, R16.reuse, 0x1, PT ;  /* 0x000000011000780c */ /* 0x040fe20003f24270 */
[----:B------:R-:W-:Y:S02]  /*2a10*/  VIADD R17, R17, 0x1 ;  /* 0x0000000111117836 */ /* 0x000fe40000000000 */
[----:B------:R-:W-:Y:S01]  /*2a20*/  UISETP.NE.AND UP0, UPT, UR19, 0x38, UPT ;  /* 0x000000381300788c */ /* 0x000fe2000bf05270 */
[----:B------:R-:W-:Y:S02]  /*2a30*/  VIADD R16, R16, 0xffffffff ;  /* 0xffffffff10107836 */ /* 0x000fe40000000000 */
[C---:B------:R-:W-:Y:S01]  /*2a40*/  ISETP.NE.AND P0, PT, R17.reuse, 0x38, PT ;  /* 0x000000381100780c */ /* 0x040fe20003f05270 */
[----:B------:R-:W-:Y:S02]  /*2a50*/  USEL UR8, URZ, 0x1, UP0 ;  /* 0x000000013f087887 */ /* 0x000fe40008000000 */
[----:B------:R-:W-:Y:S01]  /*2a60*/  USEL UR19, UR19, URZ, UP0 ;  /* 0x0000003f13137287 */ /* 0x000fe20008000000 */
[----:B------:R-:W-:-:S03]  /*2a70*/  SEL R17, R17, RZ, P0 ;  /* 0x000000ff11117207 */ /* 0x000fc60000000000 */
[----:B------:R-:W-:Y:S01]  /*2a80*/  LOP3.LUT R88, R88, UR8, RZ, 0x3c, !PT ;  /* 0x0000000858587c12 */ /* 0x000fe2000f8e3cff */
[----:B------:R-:W-:Y:S01]  /*2a90*/  UMOV UR8, 0x1 ;  /* 0x0000000100087882 */ /* 0x000fe20000000000 */
[----:B------:R-:W-:Y:S06]  /*2aa0*/  @P1 BRA `(.L_x_35) ;  /* 0xfffffff800b81947 */ /* 0x000fec000383ffff */
.L_x_27:
[----:B------:R-:W-:Y:S01]  /*2ab0*/  UISETP.NE.AND UP0, UPT, UR6, URZ, UPT ;  /* 0x0000003f0600728c */ /* 0x000fe2000bf05270 */
[----:B01----:R-:W0:Y:S01]  /*2ac0*/  LDC R16, c[0x0][0x28c] ;  /* 0x0000a300ff107b82 */ /* 0x003e220000000800 */
[----:B------:R-:W-:Y:S02]  /*2ad0*/  IMAD.U32 R17, RZ, RZ, UR24 ;  /* 0x00000018ff117e24 */ /* 0x000fe4000f8e00ff */
[----:B------:R-:W-:-:S06]  /*2ae0*/  USEL UR6, URZ, 0x1, !UP0 ;  /* 0x000000013f067887 */ /* 0x000fcc000c000000 */
[----:B------:R-:W-:-:S13]  /*2af0*/  ISETP.NE.AND P0, PT, RZ, UR6, PT ;  /* 0x00000006ff007c0c */ /* 0x000fda000bf05270 */
[----:B------:R-:W-:Y:S05]  /*2b00*/  @!P0 BRA `(.L_x_36) ;  /* 0x0000000000848947 */ /* 0x000fea0003800000 */
[----:B------:R-:W-:Y:S02]  /*2b10*/  WARPGROUP.DEPBAR.LE gsb0, 0x0 ;  /* 0x00008000000079c5 */ /* 0x000fe40000010000 */
[----:B------:R-:W-:Y:S01]  /*2b20*/  FADD R85, R24, R85 ;  /* 0x0000005518557221 */ /* 0x000fe20000000000 */
        /* <DEDUP_REMOVED lines=30> */
[----:B------:R-:W-:-:S07]  /*2d10*/  FADD R22, R22, R55 ;  /* 0x0000003716167221 */ /* 0x000fce0000000000 */
.L_x_36:
[----:B0-----:R-:W-:Y:S01]  /*2d20*/  ISETP.GE.AND P0, PT, R16, 0x1, PT ;  /* 0x000000011000780c */ /* 0x001fe20003f06270 */
[----:B------:R0:W-:Y:S01]  /*2d30*/  SYNCS.ARRIVE.TRANS64.A1T0 RZ, [R17+UR23], RZ ;  /* 0x000000ff11ff79a7 */ /* 0x0001e20008100017 */
[----:B------:R-:W-:-:S11]  /*2d40*/  WARPGROUP.DEPBAR.LE gsb0, 0x0 ;  /* 0x00008000000079c5 */ /* 0x000fd60000010000 */
[----:B------:R-:W-:Y:S05]  /*2d50*/  @!P0 BRA `(.L_x_37) ;  /* 0x0000000000488947 */ /* 0x000fea0003800000 */
[----:B------:R-:W-:-:S13]  /*2d60*/  ISETP.NE.AND P0, PT, R86, 0x3, PT ;  /* 0x000000035600780c */ /* 0x000fda0003f05270 */
[----:B------:R-:W-:Y:S05]  /*2d70*/  @!P0 BRA `(.L_x_38) ;  /* 0x0000000000048947 */ /* 0x000fea0003800000 */
[----:B------:R-:W-:Y:S01]  /*2d80*/  BPT.TRAP 0x1 ;  /* 0x000000040000795c */ /* 0x000fe20000300000 */
.L_x_38:
[----:B------:R-:W-:-:S13]  /*2d90*/  ISETP.NE.AND P0, PT, R13, RZ, PT ;  /* 0x000000ff0d00720c */ /* 0x000fda0003f05270 */
[----:B------:R-:W-:-:S05]  /*2da0*/  VOTEU.ANY UP0, P0 ;  /* 0x00000000003f7886 */ /* 0x000fca0000000100 */
[----:B------:R-:W-:-:S06]  /*2db0*/  @UP0 UIADD3 UR6, UR14, UR5, URZ ;  /* 0x000000050e060290 */ /* 0x000fcc000fffe03f */
[----:B------:R-:W-:Y:S02]  /*2dc0*/  IMAD.U32 R16, RZ, RZ, UR6 ;  /* 0x00000006ff107e24 */ /* 0x000fe4000f8e00ff */
[----:B------:R-:W-:-:S03]  /*2dd0*/  IMAD.U32 R19, RZ, RZ, UR6 ;  /* 0x00000006ff137e24 */ /* 0x000fc6000f8e00ff */
[----:B------:R-:W-:-:S05]  /*2de0*/  @P0 SHF.R.U32.HI R16, RZ, 0x3, R16 ;  /* 0x00000003ff100819 */ /* 0x000fca0000011610 */
[----:B0-----:R-:W-:-:S04]  /*2df0*/  @P0 IMAD.WIDE.U32 R16, R16, 0x24924925, RZ ;  /* 0x2492492510100825 */ /* 0x001fc800078e00ff */
[----:B------:R-:W-:-:S05]  /*2e00*/  @P0 IMAD R16, R17, -0x38, R19 ;  /* 0xffffffc811100824 */ /* 0x000fca00078e0213 */
[----:B------:R-:W-:-:S05]  /*2e10*/  @P0 LEA R16, R16, UR12, 0x3 ;  /* 0x0000000c10100c11 */ /* 0x000fca000f8e18ff */
[----:B------:R-:W-:-:S05]  /*2e20*/  @P0 VIADD R17, R16, 0x1c0 ;  /* 0x000001c010110836 */ /* 0x000fca0000000000 */
[----:B------:R-:W-:-:S04]  /*2e30*/  @P0 PRMT R17, R12, 0x654, R17 ;  /* 0x000006540c110816 */ /* 0x000fc80000000011 */
[----:B------:R1:W-:Y:S01]  /*2e40*/  @P0 SYNCS.ARRIVE.TRANS64.RED.A1T0 RZ, [R17+URZ], RZ ;  /* 0x000000ff11ff09a7 */ /* 0x0003e2000810043f */
[----:B------:R-:W-:-:S13]  /*2e50*/  ISETP.GT.U32.AND P0, PT, R7, 0x1, PT ;  /* 0x000000010700780c */ /* 0x000fda0003f04070 */
[----:B-1----:R-:W-:Y:S05]  /*2e60*/  @P0 BRA `(.L_x_37) ;  /* 0x0000000000040947 */ /* 0x002fea0003800000 */
[----:B------:R-:W-:Y:S01]  /*2e70*/  BPT.TRAP 0x1 ;  /* 0x000000040000795c */ /* 0x000fe20000300000 */
.L_x_37:
[----:B------:R-:W-:Y:S01]  /*2e80*/  SHF.L.U32 R16, R87, 0x1f, RZ ;  /* 0x0000001f57107819 */ /* 0x000fe200000006ff */
[----:B------:R-:W-:Y:S01]  /*2e90*/  UIADD3 UR5, UR22, UR5, URZ ;  /* 0x0000000516057290 */ /* 0x000fe2000fffe03f */
[----:B------:R-:W1:Y:S01]  /*2ea0*/  LDC R31, c[0x0][0x288] ;  /* 0x0000a200ff1f7b82 */ /* 0x000e620000000800 */
[----:B------:R-:W-:Y:S01]  /*2eb0*/  UISETP.GE.U32.AND UP1, UPT, UR22, 0x38, UPT ;  /* 0x000000381600788c */ /* 0x000fe2000bf26070 */
[----:B------:R-:W-:Y:S01]  /*2ec0*/  IMAD.SHL.U32 R24, R20, 0x2, RZ ;  /* 0x0000000214187824 */ /* 0x000fe200078e00ff */
[----:B------:R-:W-:Y:S02]  /*2ed0*/  UISETP.GT.U32.AND UP0, UPT, UR5, 0x37, UPT ;  /* 0x000000370500788c */ /* 0x000fe4000bf04070 */
[----:B------:R-:W-:Y:S02]  /*2ee0*/  USHF.R.U32.HI UR6, URZ, 0x3, UR5 ;  /* 0x000000033f067899 */ /* 0x000fe40008011605 */
[----:B------:R-:W-:Y:S01]  /*2ef0*/  UISETP.LT.U32.AND UP0, UPT, UR22, 0x38, UP0 ;  /* 0x000000381600788c */ /* 0x000fe20008701070 */
[----:B------:R-:W4:Y:S01]  /*2f00*/  SYNCS.PHASECHK.TRANS64.TRYWAIT P0, [UR15+0x8], R16 ;  /* 0x00000810ff0075a7 */ /* 0x000f22000800014f */
[----:B------:R-:W-:Y:S01]  /*2f10*/  UIMAD.WIDE.U32 UR6, UR6, 0x24924925, URZ ;  /* 0x24924925060678a5 */ /* 0x000fe2000f8e003f */
[----:B------:R-:W-:Y:S01]  /*2f20*/  SHF.R.S32.HI R25, RZ, 0x1f, R24 ;  /* 0x0000001fff197819 */ /* 0x000fe20000011418 */
[----:B------:R-:W-:-:S02]  /*2f30*/  USEL UR8, URZ, 0x1, !UP0 ;  /* 0x000000013f087887 */ /* 0x000fc4000c000000 */
[----:B------:R-:W-:Y:S02]  /*2f40*/  UIMAD UR5, UR7, -0x38, UR5 ;  /* 0xffffffc8070578a4 */ /* 0x000fe4000f8e0205 */
[----:B------:R-:W-:-:S04]  /*2f50*/  ULOP3.LUT UR4, UR4, UR8, URZ, 0x3c, !UPT ;  /* 0x0000000804047292 */ /* 0x000fc8000f8e3c3f */
[----:B------:R-:W-:Y:S01]  /*2f60*/  @UP1 ULOP3.LUT UR4, UR4, 0x1, UR7, 0x78, !UPT ;  /* 0x0000000104041892 */ /* 0x000fe2000f8e7807 */
[----:B-1--4-:R-:W-:Y:S11]  /*2f70*/  @!P0 BRA `(.L_x_39) ;  /* 0x0000005c00108947 */ /* 0x012ff60003800000 */
.L_x_185:
[----:B------:R-:W-:Y:S01]  /*2f80*/  IMAD.SHL.U32 R33, R4, 0x40, RZ ;  /* 0x0000004004217824 */ /* 0x000fe200078e00ff */
[----:B------:R-:W-:Y:S01]  /*2f90*/  ULDC UR8, c[0x0][0x284] ;  /* 0x0000a10000087ab9 */ /* 0x000fe20000000800 */
[----:B------:R-:W-:Y:S01]  /*2fa0*/  IMAD.SHL.U32 R4, R6, 0x40, RZ ;  /* 0x0000004006047824 */ /* 0x000fe200078e00ff */
[----:B------:R-:W-:Y:S01]  /*2fb0*/  SHF.R.S32.HI R32, RZ, 0x1f, R5 ;  /* 0x0000001fff207819 */ /* 0x000fe20000011405 */
[----:B------:R-:W-:Y:S01]  /*2fc0*/  ULDC.64 UR6, c[0x0][0x5d0] ;  /* 0x0001740000067ab9 */ /* 0x000fe20000000a00 */
[----:B------:R-:W-:Y:S01]  /*2fd0*/  SHF.R.S32.HI R30, RZ, 0x1f, R33 ;  /* 0x0000001fff1e7819 */ /* 0x000fe20000011421 */
[----:B0-----:R-:W-:Y:S01]  /*2fe0*/  IMAD.WIDE.U32 R16, R5, UR6, R24 ;  /* 0x0000000605107c25 */ /* 0x001fe2000f8e0018 */
[----:B------:R-:W-:-:S03]  /*2ff0*/  ISETP.GE.AND P0, PT, R4, UR8, PT ;  /* 0x0000000804007c0c */ /* 0x000fc6000bf06270 */
[----:B------:R-:W-:Y:S01]  /*3000*/  IMAD R18, R32, UR6, RZ ;  /* 0x0000000620127c24 */ /* 0x000fe2000f8e02ff */
[C---:B------:R-:W-:Y:S02]  /*3010*/  ISETP.GE.OR P0, PT, R33.reuse, R31, P0 ;  /* 0x0000001f2100720c */ /* 0x040fe40000706670 */
[----:B------:R-:W-:Y:S01]  /*3020*/  IADD3 R16, P1, R33, R16, RZ ;  /* 0x0000001021107210 */ /* 0x000fe20007f3e0ff */
[----:B------:R-:W-:-:S05]  /*3030*/  IMAD R19, R5, UR7, R18 ;  /* 0x0000000705137c24 */ /* 0x000fca000f8e0212 */
[----:B------:R-:W-:-:S05]  /*3040*/  IADD3.X R17, R30, R17, R19, P1, !PT ;  /* 0x000000111e117210 */ /* 0x000fca0000ffe413 */
[----:B------:R-:W-:Y:S05]  /*3050*/  @P0 BRA `(.L_x_40) ;  /* 0x0000002400a80947 */ /* 0x000fea0003800000 */
[----:B------:R-:W0:Y:S01]  /*3060*/  LDC.64 R26, c[0x0][0x5c8] ;  /* 0x00017200ff1a7b82 */ /* 0x000e220000000a00 */
[----:B------:R-:W-:Y:S01]  /*3070*/  IMAD.WIDE R28, R6, 0x40, R10 ;  /* 0x00000040061c7825 */ /* 0x000fe200078e020a */
[----:B------:R-:W-:Y:S01]  /*3080*/  ULDC.64 UR6, c[0x0][0x5c0] ;  /* 0x0001700000067ab9 */ /* 0x000fe20000000a00 */
[----:B------:R-:W-:Y:S02]  /*3090*/  BSSY B0, `(.L_x_40) ;  /* 0x0000266000007945 */ /* 0x000fe40003800000 */
[-C--:B0-----:R-:W-:Y:S02]  /*30a0*/  IMAD R6, R29, R26.reuse, RZ ;  /* 0x0000001a1d067224 */ /* 0x081fe400078e02ff */
[----:B------:R-:W-:-:S04]  /*30b0*/  IMAD.WIDE.U32 R16, R28, R26, R16 ;  /* 0x0000001a1c107225 */ /* 0x000fc800078e0010 */
[----:B------:R-:W-:Y:S01]  /*30c0*/  IMAD R19, R28, R27, R6 ;  /* 0x0000001b1c137224 */ /* 0x000fe200078e0206 */
[----:B------:R-:W-:Y:S02]  /*30d0*/  LEA R18, P0, R26, R16, 0x3 ;  /* 0x000000101a127211 */ /* 0x000fe400078018ff */
[----:B------:R-:W-:Y:S01]  /*30e0*/  IADD3 R16, P1, R16, UR6, RZ ;  /* 0x0000000610107c10 */ /* 0x000fe2000ff3e0ff */
[----:B------:R-:W-:Y:S01]  /*30f0*/  IMAD.IADD R19, R17, 0x1, R19 ;  /* 0x0000000111137824 */ /* 0x000fe200078e0213 */
[----:B------:R-:W-:-:S04]  /*3100*/  IADD3 R18, P2, R18, UR6, RZ ;  /* 0x0000000612127c10 */ /* 0x000fc8000ff5e0ff */
[----:B------:R-:W-:Y:S01]  /*3110*/  LEA.HI.X R6, R26, R19, R27, 0x3, P0 ;  /* 0x000000131a067211 */ /* 0x000fe200000f1c1b */
[----:B------:R-:W-:Y:S01]  /*3120*/  IMAD R26, R20, -0x2, R31 ;  /* 0xfffffffe141a7824 */ /* 0x000fe200078e021f */
[----:B---3-5:R-:W-:Y:S02]  /*3130*/  FSETP.NEU.AND P0, PT, R15, RZ, PT ;  /* 0x000000ff0f00720b */ /* 0x028fe40003f0d000 */
[----:B------:R-:W-:Y:S01]  /*3140*/  IADD3.X R17, R19, UR7, RZ, P1, !PT ;  /* 0x0000000713117c10 */ /* 0x000fe20008ffe4ff */
[----:B------:R-:W-:Y:S01]  /*3150*/  IMAD.IADD R26, R26, 0x1, -R33 ;  /* 0x000000011a1a7824 */ /* 0x000fe200078e0a21 */
[----:B------:R-:W-:Y:S01]  /*3160*/  IADD3.X R19, R6, UR7, RZ, P2, !PT ;  /* 0x0000000706137c10 */ /* 0x000fe200097fe4ff */
[----:B------:R-:W-:-:S08]  /*3170*/  IMAD.IADD R6, R21, 0x1, -R4 ;  /* 0x0000000115067824 */ /* 0x000fd000078e0a04 */
[----:B------:R-:W-:Y:S05]  /*3180*/  @!P0 BRA `(.L_x_41) ;  /* 0x0000001c00188947 */ /* 0x000fea0003800000 */
[----:B------:R-:W-:Y:S01]  /*3190*/  ULDC.64 UR6, c[0x0][0x5b8] ;  /* 0x00016e0000067ab9 */ /* 0x000fe20000000a00 */
[----:B------:R-:W-:Y:S01]  /*31a0*/  ULDC.64 UR8, c[0x0][0x5a8] ;  /* 0x00016a0000087ab9 */ /* 0x000fe20000000a00 */
[----:B------:R-:W-:Y:S01]  /*31b0*/  IMAD.WIDE.U32 R24, R5, UR6, R24 ;  /* 0x0000000605187c25 */ /* 0x000fe2000f8e0018 */
[----:B------:R-:W-:Y:S03]  /*31c0*/  BSSY B1, `(.L_x_42) ;  /* 0x0000010000017945 */ /* 0x000fe60003800000 */
[----:B------:R-:W-:Y:S01]  /*31d0*/  IMAD R4, R32, UR6, RZ ;  /* 0x0000000620047c24 */ /* 0x000fe2000f8e02ff */
[----:B------:R-:W-:-:S03]  /*31e0*/  IADD3 R24, P0, R33, R24, RZ ;  /* 0x0000001821187210 */ /* 0x000fc60007f1e0ff */
[----:B------:R-:W-:Y:S01]  /*31f0*/  IMAD R5, R5, UR7, R4 ;  /* 0x0000000705057c24 */ /* 0x000fe2000f8e0204 */
[----:B------:R-:W-:Y:S02]  /*3200*/  ULDC.64 UR6, c[0x0][0x5b0] ;  /* 0x00016c0000067ab9 */ /* 0x000fe40000000a00 */
[----:B------:R-:W-:Y:S02]  /*3210*/  IMAD R27, R29, UR6, RZ ;  /* 0x000000061d1b7c24 */ /* 0x000fe4000f8e02ff */
[----:B------:R-:W-:Y:S02]  /*3220*/  IADD3.X R25, R30, R25, R5, P0, !PT ;  /* 0x000000191e197210 */ /* 0x000fe400007fe405 */
[----:B------:R-:W-:Y:S01]  /*3230*/  ISETP.GE.AND P0, PT, R26, 0x1, PT ;  /* 0x000000011a00780c */ /* 0x000fe20003f06270 */
[C---:B------:R-:W-:Y:S02]  /*3240*/  IMAD R27, R28.reuse, UR7, R27 ;  /* 0x000000071c1b7c24 */ /* 0x040fe4000f8e021b */
[----:B------:R-:W-:Y:S01]  /*3250*/  IMAD.WIDE.U32 R4, R28, UR6, R24 ;  /* 0x000000061c047c25 */ /* 0x000fe2000f8e0018 */
[----:B------:R-:W-:-:S02]  /*3260*/  ISETP.LT.OR P3, PT, R6, 0x1, !P0 ;  /* 0x000000010600780c */ /* 0x000fc40004761670 */
[----:B------:R-:W-:-:S04]  /*3270*/  IADD3 R4, P1, R4, UR8, RZ ;  /* 0x0000000804047c10 */ /* 0x000fc8000ff3e0ff */
[--C-:B------:R-:W-:Y:S02]  /*3280*/  IADD3.X R5, R5, UR9, R27.reuse, P1, !PT ;  /* 0x0000000905057c10 */ /* 0x100fe40008ffe41b */
[----:B------:R-:W-:-:S05]  /*3290*/  PRMT R27, RZ, 0x7610, R27 ;  /* 0x00007610ff1b7816 */ /* 0x000fca000000001b */
[----:B------:R-:W-:Y:S05]  /*32a0*/  @P3 BRA `(.L_x_43) ;  /* 0x0000000000043947 */ /* 0x000fea0003800000 */
[----:B------:R0:W5:Y:S02]  /*32b0*/  LDG.E.U8 R27, desc[UR20][R4.64] ;  /* 0x00000014041b7981 */ /* 0x000164000c1e1100 */
.L_x_43:
[----:B------:R-:W-:Y:S05]  /*32c0*/  BSYNC B1 ;  /* 0x0000000000017941 */ /* 0x000fea0003800000 */
.L_x_42:
[----:B-----5:R-:W-:Y:S01]  /*32d0*/  LOP3.LUT R27, R27, 0xff, RZ, 0xc0, !PT ;  /* 0x000000ff1b1b7812 */ /* 0x020fe200078ec0ff */
[----:B------:R-:W-:Y:S01]  /*32e0*/  BSSY B1, `(.L_x_44) ;  /* 0x000000c000017945 */ /* 0x000fe20003800000 */
[----:B------:R-:W-:Y:S02]  /*32f0*/  ISETP.GE.AND P1, PT, R26, 0x2, PT ;  /* 0x000000021a00780c */ /* 0x000fe40003f26270 */
[----:B------:R-:W-:Y:S02]  /*3300*/  F2FP.F16.E5M2.UNPACK_B R27, R27 ;  /* 0x0000001bff1b723e */ /* 0x000fe400020004ff */
[----:B------:R-:W-:-:S03]  /*3310*/  ISETP.LT.OR P2, PT, R6, 0x1, !P1 ;  /* 0x000000010600780c */ /* 0x000fc60004f41670 */
[----:B------:R-:W-:Y:S01]  /*3320*/  HADD2.F32 R30, -RZ, R27.H0_H0 ;  /* 0x2000001bff1e7230 */ /* 0x000fe20000004100 */
[----:B------:R-:W-:-:S04]  /*3330*/  PRMT R27, RZ, 0x7610, R27 ;  /* 0x00007610ff1b7816 */ /* 0x000fc8000000001b */
[----:B------:R-:W-:-:S04]  /*3340*/  FMUL R30, R30, R15 ;  /* 0x0000000f1e1e7220 */ /* 0x000fc80000400000 */
[----:B--2---:R-:W-:-:S05]  /*3350*/  FFMA R30, R85, R14, R30 ;  /* 0x0000000e551e7223 */ /* 0x004fca000000001e */
[----:B------:R-:W-:-:S05]  /*3360*/  F2FP.SATFINITE.E5M2.F32.PACK_AB_MERGE_C R31, RZ, R30, RZ ;  /* 0x0000001eff1f723e */ /* 0x000fca00048060ff */
[----:B------:R1:W-:Y:S01]  /*3370*/  @!P3 STG.E.U8 desc[UR20][R16.64], R31 ;  /* 0x0000001f1000b986 */ /* 0x0003e2000c101114 */
[----:B------:R-:W-:Y:S05]  /*3380*/  @P2 BRA `(.L_x_45) ;  /* 0x0000000000042947 */ /* 0x000fea0003800000 */
[----:B------:R2:W5:Y:S02]  /*3390*/  LDG.E.U8 R27, desc[UR20][R4.64+0x1] ;  /* 0x00000114041b7981 */ /* 0x000564000c1e1100 */
.L_x_45:
[----:B------:R-:W-:Y:S05]  /*33a0*/  BSYNC B1 ;  /* 0x0000000000017941 */ /* 0x000fea0003800000 */
.L_x_44:
[----:B-----5:R-:W-:Y:S01]  /*33b0*/  LOP3.LUT R27, R27, 0xff, RZ, 0xc0, !PT ;  /* 0x000000ff1b1b7812 */ /* 0x020fe200078ec0ff */
[----:B------:R-:W-:Y:S01]  /*33c0*/  BSSY B1, `(.L_x_46) ;  /* 0x0000012000017945 */ /* 0x000fe20003800000 */
[----:B-1----:R-:W-:Y:S02]  /*33d0*/  IADD3 R31, P3, R28, 0x8, RZ ;  /* 0x000000081c1f7810 */ /* 0x002fe40007f7e0ff */
[----:B------:R-:W-:Y:S02]  /*33e0*/  F2FP.F16.E5M2.UNPACK_B R27, R27 ;  /* 0x0000001bff1b723e */ /* 0x000fe400020004ff */
[----:B------:R-:W-:Y:S01]  /*33f0*/  ISETP.LT.OR P0, PT, R6, 0x9, !P0 ;  /* 0x000000090600780c */ /* 0x000fe20004701670 */
[----:B------:R-:W-:Y:S02]  /*3400*/  IMAD.X R29, RZ, RZ, R29, P3 ;  /* 0x000000ffff1d7224 */ /* 0x000fe400018e061d */
[----:B------:R-:W-:Y:S02]  /*3410*/  HADD2.F32 R28, -RZ, R27.H0_H0 ;  /* 0x2000001bff1c7230 */ /* 0x000fe40000004100 */
[----:B------:R-:W-:-:S04]  /*3420*/  IMAD.WIDE.U32 R24, R31, UR6, R24 ;  /* 0x000000061f187c25 */ /* 0x000fc8000f8e0018 */
[----:B------:R-:W-:Y:S01]  /*3430*/  FMUL R27, R28, R15 ;  /* 0x0000000f1c1b7220 */ /* 0x000fe20000400000 */
[----:B------:R-:W-:Y:S01]  /*3440*/  IMAD R28, R29, UR6, RZ ;  /* 0x000000061d1c7c24 */ /* 0x000fe2000f8e02ff */
[----:B------:R-:W-:Y:S02]  /*3450*/  IADD3 R24, P3, R24, UR8, RZ ;  /* 0x0000000818187c10 */ /* 0x000fe4000ff7e0ff */
[----:B------:R-:W-:Y:S01]  /*3460*/  FFMA R27, R84, R14, R27 ;  /* 0x0000000e541b7223 */ /* 0x000fe2000000001b */
[----:B------:R-:W-:-:S04]  /*3470*/  IMAD R31, R31, UR7, R28 ;  /* 0x000000071f1f7c24 */ /* 0x000fc8000f8e021c */
[----:B------:R-:W-:Y:S02]  /*3480*/  F2FP.SATFINITE.E5M2.F32.PACK_AB_MERGE_C R29, RZ, R27, RZ ;  /* 0x0000001bff1d723e */ /* 0x000fe400048060ff */
[----:B------:R-:W-:Y:S02]  /*3490*/  IADD3.X R25, R25, UR9, R31, P3, !PT ;  /* 0x0000000919197c10 */ /* 0x000fe40009ffe41f */
[----:B------:R-:W-:Y:S01]  /*34a0*/  PRMT R27, RZ, 0x7610, R27 ;  /* 0x00007610ff1b7816 */ /* 0x000fe2000000001b */
[----:B------:R1:W-:Y:S01]  /*34b0*/  @!P2 STG.E.U8 desc[UR20][R16.64+0x1], R29 ;  /* 0x0000011d1000a986 */ /* 0x0003e2000c101114 */
[----:B------:R-:W-:Y:S05]  /*34c0*/  @P0 BRA `(.L_x_47) ;  /* 0x0000000000040947 */ /* 0x000fea0003800000 */
[----:B------:R3:W5:Y:S02]  /*34d0*/  LDG.E.U8 R27, desc[UR20][R24.64] ;  /* 0x00000014181b7981 */ /* 0x000764000c1e1100 */
.L_x_47:
[----:B------:R-:W-:Y:S05]  /*34e0*/  BSYNC B1 ;  /* 0x0000000000017941 */ /* 0x000fea0003800000 */
.L_x_46:
[----:B-----5:R-:W-:Y:S01]  /*34f0*/  LOP3.LUT R27, R27, 0xff, RZ, 0xc0, !PT ;  /* 0x000000ff1b1b7812 */ /* 0x020fe200078ec0ff */
[----:B------:R-:W-:Y:S01]  /*3500*/  BSSY B1, `(.L_x_48) ;  /* 0x000000b000017945 */ /* 0x000fe20003800000 */
[----:B------:R-:W-:Y:S02]  /*3510*/  ISETP.LT.OR P1, PT, R6, 0x9, !P1 ;  /* 0x000000090600780c */ /* 0x000fe40004f21670 */
[----:B------:R-:W-:-:S05]  /*3520*/  F2FP.F16.E5M2.UNPACK_B R27, R27 ;  /* 0x0000001bff1b723e */ /* 0x000fca00020004ff */
[----:B------:R-:W-:Y:S01]  /*3530*/  HADD2.F32 R28, -RZ, R27.H0_H0 ;  /* 0x2000001bff1c7230 */ /* 0x000fe20000004100 */
[----:B------:R-:W-:-:S04]  /*3540*/  PRMT R27, RZ, 0x7610, R27 ;  /* 0x00007610ff1b7816 */ /* 0x000fc8000000001b */
[----:B------:R-:W-:-:S04]  /*3550*/  FMUL R28, R28, R15 ;  /* 0x0000000f1c1c7220 */ /* 0x000fc80000400000 */
[----:B------:R-:W-:-:S05]  /*3560*/  FFMA R28, R83, R14, R28 ;  /* 0x0000000e531c7223 */ /* 0x000fca000000001c */
[----:B-1----:R-:W-:-:S05]  /*3570*/  F2FP.SATFINITE.E5M2.F32.PACK_AB_MERGE_C R29, RZ, R28, RZ ;  /* 0x0000001cff1d723e */ /* 0x002fca00048060ff */
[----:B------:R1:W-:Y:S01]  /*3580*/  @!P0 STG.E.U8 desc[UR20][R18.64], R29 ;  /* 0x0000001d12008986 */ /* 0x0003e2000c101114 */
[----:B------:R-:W-:Y:S05]  /*3590*/  @P1 BRA `(.L_x_49) ;  /* 0x0000000000041947 */ /* 0x000fea0003800000 */
[----:B------:R4:W5:Y:S02]  /*35a0*/  LDG.E.U8 R27, desc[UR20][R24.64+0x1] ;  /* 0x00000114181b7981 */ /* 0x000964000c1e1100 */
.L_x_49:
[----:B------:R-:W-:Y:S05]  /*35b0*/  BSYNC B1 ;  /* 0x0000000000017941 */ /* 0x000fea0003800000 */
.L_x_48:
[----:B-----5:R-:W-:Y:S01]  /*35c0*/  LOP3.LUT R27, R27, 0xff, RZ, 0xc0, !PT ;  /* 0x000000ff1b1b7812 */ /* 0x020fe200078ec0ff */
[----:B------:R-:W-:Y:S01]  /*35d0*/  BSSY B1, `(.L_x_50) ;  /* 0x000000c000017945 */ /* 0x000fe20003800000 */
[----:B------:R-:W-:Y:S02]  /*35e0*/  ISETP.GE.AND P0, PT, R26, 0x9, PT ;  /* 0x000000091a00780c */ /* 0x000fe40003f06270 */
[----:B------:R-:W-:Y:S02]  /*35f0*/  F2FP.F16.E5M2.UNPACK_B R27, R27 ;  /* 0x0000001bff1b723e */ /* 0x000fe400020004ff */
[----:B------:R-:W-:-:S03]  /*3600*/  ISETP.LT.OR P2, PT, R6, 0x1, !P0 ;  /* 0x000000010600780c */ /* 0x000fc60004741670 */
[----:B------:R-:W-:-:S05]  /*3610*/  HADD2.F32 R28, -RZ, R27.H0_H0 ;  /* 0x2000001bff1c7230 */ /* 0x000fca0000004100 */
[----:B------:R-:W-:-:S04]  /*3620*/  FMUL R27, R28, R15 ;  /* 0x0000000f1c1b7220 */ /* 0x000fc80000400000 */
[----:B------:R-:W-:-:S05]  /*3630*/  FFMA R27, R82, R14, R27 ;  /* 0x0000000e521b7223 */ /* 0x000fca000000001b */
[----:B-1----:R-:W-:Y:S02]  /*3640*/  F2FP.SATFINITE.E5M2.F32.PACK_AB_MERGE_C R29, RZ, R27, RZ ;  /* 0x0000001bff1d723e */ /* 0x002fe400048060ff */
[----:B------:R-:W-:-:S03]  /*3650*/  PRMT R27, RZ, 0x7610, R27 ;  /* 0x00007610ff1b7816 */ /* 0x000fc6000000001b */
[----:B------:R1:W-:Y:S01]  /*3660*/  @!P1 STG.E.U8 desc[UR20][R18.64+0x1], R29 ;  /* 0x0000011d12009986 */ /* 0x0003e2000c101114 */
[----:B------:R-:W-:Y:S05]  /*3670*/  @P2 BRA `(.L_x_51) ;  /* 0x0000000000042947 */ /* 0x000fea0003800000 */
[----:B------:R0:W5:Y:S02]  /*3680*/  LDG.E.U8 R27, desc[UR20][R4.64+0x8] ;  /* 0x00000814041b7981 */ /* 0x000164000c1e1100 */
.L_x_51:
[----:B------:R-:W-:Y:S05]  /*3690*/  BSYNC B1 ;  /* 0x0000000000017941 */ /* 0x000fea0003800000 */
.L_x_50:
        /* <DEDUP_REMOVED lines=13> */
.L_x_53:
[----:B------:R-:W-:Y:S05]  /*3770*/  BSYNC B1 ;  /* 0x0000000000017941 */ /* 0x000fea0003800000 */
.L_x_52:
[----:B-----5:R-:W-:Y:S01]  /*3780*/  LOP3.LUT R27, R27, 0xff, RZ, 0xc0, !PT ;  /* 0x000000ff1b1b7812 */ /* 0x020fe200078ec0ff */
[----:B------:R-:W-:Y:S01]  /*3790*/  BSSY B1, `(.L_x_54) ;  /* 0x000000b000017945 */ /* 0x000fe20003800000 */
[----:B------:R-:W-:Y:S02]  /*37a0*/  ISETP.LT.OR P0, PT, R6, 0x9, !P0 ;  /* 0x000000090600780c */ /* 0x000fe40004701670 */
[----:B------:R-:W-:-:S05]  /*37b0*/  F2FP.F16.E5M2.UNPACK_B R27, R27 ;  /* 0x0000001bff1b723e */ /* 0x000fca00020004ff */
        /* <DEDUP_REMOVED lines=8> */
.L_x_55:
[----:B------:R-:W-:Y:S05]  /*3840*/  BSYNC B1 ;  /* 0x0000000000017941 */ /* 0x000fea0003800000 */
.L_x_54:
        /* <DEDUP_REMOVED lines=12> */
.L_x_57:
[----:B------:R-:W-:Y:S05]  /*3910*/  BSYNC B1 ;  /* 0x0000000000017941 */ /* 0x000fea0003800000 */
.L_x_56:
        /* <DEDUP_REMOVED lines=13> */
.L_x_59:
[----:B------:R-:W-:Y:S05]  /*39f0*/  BSYNC B1 ;  /* 0x0000000000017941 */ /* 0x000fea0003800000 */
.L_x_58:
        /* <DEDUP_REMOVED lines=13> */
.L_x_61:
[----:B------:R-:W-:Y:S05]  /*3ad0*/  BSYNC B1 ;  /* 0x0000000000017941 */ /* 0x000fea0003800000 */
.L_x_60:
        /* <DEDUP_REMOVED lines=12> */
.L_x_63:
[----:B------:R-:W-:Y:S05]  /*3ba0*/  BSYNC B1 ;  /* 0x0000000000017941 */ /* 0x000fea0003800000 */
.L_x_62:
        /* <DEDUP_REMOVED lines=12> */
.L_x_65:
[----:B------:R-:W-:Y:S05]  /*3c70*/  BSYNC B1 ;  /* 0x0000000000017941 */ /* 0x000fea0003800000 */
.L_x_64:
        /* <DEDUP_REMOVED lines=13> */
.L_x_67:
[----:B------:R-:W-:Y:S05]  /*3d50*/  BSYNC B1 ;  /* 0x0000000000017941 */ /* 0x000fea0003800000 */
.L_x_66:
        /* <DEDUP_REMOVED lines=13> */
.L_x_69:
[----:B------:R-:W-:Y:S05]  /*3e30*/  BSYNC B1 ;  /* 0x0000000000017941 */ /* 0x000fea0003800000 */
.L_x_68:
        /* <DEDUP_REMOVED lines=12> */
.L_x_71:
[----:B------:R-:W-:Y:S05]  /*3f00*/  BSYNC B1 ;  /* 0x0000000000017941 */ /* 0x000fea0003800000 */
.L_x_70:
        /* <DEDUP_REMOVED lines=12> */
.L_x_73:
[----:B------:R-:W-:Y:S05]  /*3fd0*/  BSYNC B1 ;  /* 0x0000000000017941 */ /* 0x000fea0003800000 */
.L_x_72:
        /* <DEDUP_REMOVED lines=13> */
.L_x_75:
[----:B------:R-:W-:Y:S05]  /*40b0*/  BSYNC B1 ;  /* 0x0000000000017941 */ /* 0x000fea0003800000 */
.L_x_74:
        /* <DEDUP_REMOVED lines=13> */
.L_x_77:
[----:B------:R-:W-:Y:S05]  /*4190*/  BSYNC B1 ;  /* 0x0000000000017941 */ /* 0x000fea0003800000 */
.L_x_76:
        /* <DEDUP_REMOVED lines=12> */
.L_x_79:
[----:B------:R-:W-:Y:S05]  /*4260*/  BSYNC B1 ;  /* 0x0000000000017941 */ /* 0x000fea0003800000 */
.L_x_78:
        /* <DEDUP_REMOVED lines=12> */
.L_x_81:
[----:B------:R-:W-:Y:S05]  /*4330*/  BSYNC B1 ;  /* 0x0000000000017941 */ /* 0x000fea0003800000 */
.L_x_80:
        /* <DEDUP_REMOVED lines=13> */
.L_x_83:
[----:B------:R-:W-:Y:S05]  /*4410*/  BSYNC B1 ;  /* 0x0000000000017941 */ /* 0x000fea0003800000 */
.L_x_82:
        /* <DEDUP_REMOVED lines=13> */
.L_x_85:
[----:B------:R-:W-:Y:S05]  /*44f0*/  BSYNC B1 ;  /* 0x0000000000017941 */ /* 0x000fea0003800000 */
.L_x_84:
        /* <DEDUP_REMOVED lines=12> */
.L_x_87:
[----:B------:R-:W-:Y:S05]  /*45c0*/  BSYNC B1 ;  /* 0x0000000000017941 */ /* 0x000fea0003800000 */
.L_x_86:
        /* <DEDUP_REMOVED lines=12> */
.L_x_89:
[----:B------:R-:W-:Y:S05]  /*4690*/  BSYNC B1 ;  /* 0x0000000000017941 */ /* 0x000fea0003800000 */
.L_x_88:
        /* <DEDUP_REMOVED lines=13> */
.L_x_91:
[----:B------:R-:W-:Y:S05]  /*4770*/  BSYNC B1 ;  /* 0x0000000000017941 */ /* 0x000fea0003800000 */
.L_x_90:
        /* <DEDUP_REMOVED lines=13> */
.L_x_93:
[----:B------:R-:W-:Y:S05]  /*4850*/  BSYNC B1 ;  /* 0x0000000000017941 */ /* 0x000fea0003800000 */
.L_x_92:
        /* <DEDUP_REMOVED lines=12> */
.L_x_95:
[----:B------:R-:W-:Y:S05]  /*4920*/  BSYNC B1 ;  /* 0x0000000000017941 */ /* 0x000fea0003800000 */
.L_x_94:
        /* <DEDUP_REMOVED lines=12> */
.L_x_97:
[----:B------:R-:W-:Y:S05]  /*49f0*/  BSYNC B1 ;  /* 0x0000000000017941 */ /* 0x000fea0003800000 */
.L_x_96:
        /* <DEDUP_REMOVED lines=13> */
.L_x_99:
[----:B------:R-:W-:Y:S05]  /*4ad0*/  BSYNC B1 ;  /* 0x0000000000017941 */ /* 0x000fea0003800000 */
.L_x_98:
[----:B-----5:R-:W-:Y:S01]  /*4ae0*/  LOP3.LUT R27, R27, 0xff, RZ, 0xc0, !PT ;  /* 0x000000ff1b1b7812 */ /* 0x020fe200078ec0ff */
[----:B------:R-:W-:Y:S01]  /*4af0*/  BSSY B1, `(.L_x_100) ;  /* 0x000000c000017945 */ /* 0x000fe20003800000 */
[----:B------:R-:W-:Y:S02]  /*4b00*/  ISETP.GE.AND P1, PT, R26, 0x3a, PT ;  /* 0x0000003a1a00780c */ /* 0x000fe40003f26270 */
[----:B------:R-:W-:Y:S02]  /*4b10*/  F2FP.F16.E5M2.UNPACK_B R27, R27 ;  /* 0x0000001bff1b723e */ /* 0x000fe400020004ff */
[----:B------:R-:W-:Y:S02]  /*4b20*/  ISETP.LT.OR P3, PT, R6, 0x1, !P1 ;  /* 0x000000010600780c */ /* 0x000fe40004f61670 */
[----:B------:R-:W-:Y:S01]  /*4b30*/  PRMT R26, RZ, 0x7610, R26 ;  /* 0x00007610ff1a7816 */ /* 0x000fe2000000001a */
[----:B------:R-:W-:-:S05]  /*4b40*/  HADD2.F32 R28, -RZ, R27.H0_H0 ;  /* 0x2000001bff1c7230 */ /* 0x000fca0000004100 */
[----:B------:R-:W-:-:S04]  /*4b50*/  FMUL R28, R28, R15 ;  /* 0x0000000f1c1c7220 */ /* 0x000fc80000400000 */
[----:B------:R-:W-:-:S05]  /*4b60*/  FFMA R28, R57, R14, R28 ;  /* 0x0000000e391c7223 */ /* 0x000fca000000001c */
[----:B------:R-:W-:-:S05]  /*4b70*/  F2FP.SATFINITE.E5M2.F32.PACK_AB_MERGE_C R27, RZ, R28, RZ ;  /* 0x0000001cff1b723e */ /* 0x000fca00048060ff */
[----:B------:R0:W-:Y:S01]  /*4b80*/  @!P2 STG.E.U8 desc[UR20][R16.64+0x38], R27 ;  /* 0x0000381b1000a986 */ /* 0x0001e2000c101114 */
[----:B------:R-:W-:Y:S05]  /*4b90*/  @P3 BRA `(.L_x_101) ;  /* 0x0000000000043947 */ /* 0x000fea0003800000 */
[----:B------:R0:W5:Y:S02]  /*4ba0*/  LDG.E.U8 R26, desc[UR20][R4.64+0x39] ;  /* 0x00003914041a7981 */ /* 0x000164000c1e1100 */
.L_x_101:
[----:B------:R-:W-:Y:S05]  /*4bb0*/  BSYNC B1 ;  /* 0x0000000000017941 */ /* 0x000fea0003800000 */
.L_x_100:
[----:B-----5:R-:W-:Y:S01]  /*4bc0*/  LOP3.LUT R26, R26, 0xff, RZ, 0xc0, !PT ;  /* 0x000000ff1a1a7812 */ /* 0x020fe200078ec0ff */
[----:B------:R-:W-:Y:S01]  /*4bd0*/  BSSY B1, `(.L_x_102) ;  /* 0x000000b000017945 */ /* 0x000fe20003800000 */
[----:B------:R-:W-:Y:S02]  /*4be0*/  ISETP.LT.OR P0, PT, R6, 0x9, !P0 ;  /* 0x000000090600780c */ /* 0x000fe40004701670 */
[----:B------:R-:W-:Y:S02]  /*4bf0*/  F2FP.F16.E5M2.UNPACK_B R26, R26 ;  /* 0x0000001aff1a723e */ /* 0x000fe400020004ff */
[----:B0-2---:R-:W-:-:S03]  /*4c00*/  PRMT R4, RZ, 0x7610, R4 ;  /* 0x00007610ff047816 */ /* 0x005fc60000000004 */
[----:B------:R-:W-:-:S05]  /*4c10*/  HADD2.F32 R26, -RZ, R26.H0_H0 ;  /* 0x2000001aff1a7230 */ /* 0x000fca0000004100 */
[----:B------:R-:W-:-:S04]  /*4c20*/  FMUL R5, R26, R15 ;  /* 0x0000000f1a057220 */ /* 0x000fc80000400000 */
[----:B------:R-:W-:-:S05]  /*4c30*/  FFMA R5, R56, R14, R5 ;  /* 0x0000000e38057223 */ /* 0x000fca0000000005 */
[----:B------:R-:W-:-:S05]  /*4c40*/  F2FP.SATFINITE.E5M2.F32.PACK_AB_MERGE_C R5, RZ, R5, RZ ;  /* 0x00000005ff05723e */ /* 0x000fca00048060ff */
[----:B------:R0:W-:Y:S01]  /*4c50*/  @!P3 STG.E.U8 desc[UR20][R16.64+0x39], R5 ;  /* 0x000039051000b986 */ /* 0x0001e2000c101114 */
[----:B------:R-:W-:Y:S05]  /*4c60*/  @P0 BRA `(.L_x_103) ;  /* 0x0000000000040947 */ /* 0x000fea0003800000 */
[----:B------:R2:W5:Y:S02]  /*4c70*/  LDG.E.U8 R4, desc[UR20][R24.64+0x38] ;  /* 0x0000381418047981 */ /* 0x000564000c1e1100 */
.L_x_103:
[----:B------:R-:W-:Y:S05]  /*4c80*/  BSYNC B1 ;  /* 0x0000000000017941 */ /* 0x000fea0003800000 */
.L_x_102:
[----:B-----5:R-:W-:Y:S01]  /*4c90*/  LOP3.LUT R4, R4, 0xff, RZ, 0xc0, !PT ;  /* 0x000000ff04047812 */ /* 0x020fe200078ec0ff */
[----:B------:R-:W-:Y:S01]  /*4ca0*/  BSSY B1, `(.L_x_104) ;  /* 0x000000b000017945 */ /* 0x000fe20003800000 */
[----:B------:R-:W-:Y:S02]  /*4cb0*/  ISETP.LT.OR P1, PT, R6, 0x9, !P1 ;  /* 0x000000090600780c */ /* 0x000fe40004f21670 */
[----:B------:R-:W-:-:S05]  /*4cc0*/  F2FP.F16.E5M2.UNPACK_B R4, R4 ;  /* 0x00000004ff04723e */ /* 0x000fca00020004ff */
[----:B------:R-:W-:-:S05]  /*4cd0*/  HADD2.F32 R4, -RZ, R4.H0_H0 ;  /* 0x20000004ff047230 */ /* 0x000fca0000004100 */
[----:B------:R-:W-:-:S04]  /*4ce0*/  FMUL R4, R4, R15 ;  /* 0x0000000f04047220 */ /* 0x000fc80000400000 */
[----:B------:R-:W-:-:S05]  /*4cf0*/  FFMA R4, R23, R14, R4 ;  /* 0x0000000e17047223 */ /* 0x000fca0000000004 */
[----:B0-----:R-:W-:Y:S02]  /*4d00*/  F2FP.SATFINITE.E5M2.F32.PACK_AB_MERGE_C R5, RZ, R4, RZ ;  /* 0x00000004ff05723e */ /* 0x001fe400048060ff */
[----:B------:R-:W-:-:S03]  /*4d10*/  PRMT R4, RZ, 0x7610, R4 ;  /* 0x00007610ff047816 */ /* 0x000fc60000000004 */
[----:B------:R0:W-:Y:S01]  /*4d20*/  @!P0 STG.E.U8 desc[UR20][R18.64+0x38], R5 ;  /* 0x0000380512008986 */ /* 0x0001e2000c101114 */
[----:B------:R-:W-:Y:S05]  /*4d30*/  @P1 BRA `(.L_x_105) ;  /* 0x0000000000041947 */ /* 0x000fea0003800000 */
[----:B------:R0:W5:Y:S02]  /*4d40*/  LDG.E.U8 R4, desc[UR20][R24.64+0x39] ;  /* 0x0000391418047981 */ /* 0x000164000c1e1100 */
.L_x_105:
[----:B------:R-:W-:Y:S05]  /*4d50*/  BSYNC B1 ;  /* 0x0000000000017941 */ /* 0x000fea0003800000 */
.L_x_104:
[----:B------:R-:W-:Y:S05]  /*4d60*/  @P1 BRA `(.L_x_106) ;  /* 0x0000000800601947 */ /* 0x000fea0003800000 */
[----:B-----5:R-:W-:-:S04]  /*4d70*/  LOP3.LUT R4, R4, 0xff, RZ, 0xc0, !PT ;  /* 0x000000ff04047812 */ /* 0x020fc800078ec0ff */
[----:B------:R-:W-:-:S05]  /*4d80*/  F2FP.F16.E5M2.UNPACK_B R4, R4 ;  /* 0x00000004ff04723e */ /* 0x000fca00020004ff */
[----:B------:R-:W-:-:S05]  /*4d90*/  HADD2.F32 R4, -RZ, R4.H0_H0 ;  /* 0x20000004ff047230 */ /* 0x000fca0000004100 */
[----:B0-----:R-:W-:-:S04]  /*4da0*/  FMUL R5, R4, R15 ;  /* 0x0000000f04057220 */ /* 0x001fc80000400000 */
[----:B------:R-:W-:-:S05]  /*4db0*/  FFMA R5, R22, R14, R5 ;  /* 0x0000000e16057223 */ /* 0x000fca0000000005 */
[----:B------:R-:W-:-:S05]  /*4dc0*/  F2FP.SATFINITE.E5M2.F32.PACK_AB_MERGE_C R5, RZ, R5, RZ ;  /* 0x00000005ff05723e */ /* 0x000fca00048060ff */
[----:B------:R0:W-:Y:S01]  /*4dd0*/  STG.E.U8 desc[UR20][R18.64+0x39], R5 ;  /* 0x0000390512007986 */ /* 0x0001e2000c101114 */
[----:B------:R-:W-:Y:S05]  /*4de0*/  BRA `(.L_x_106) ;  /* 0x0000000800407947 */ /* 0x000fea0003800000 */
.L_x_41:
[C---:B------:R-:W-:Y:S01]  /*4df0*/  ISETP.GE.AND P3, PT, R26.reuse, 0x1, PT ;  /* 0x000000011a00780c */ /* 0x040fe20003f66270 */
[-C--:B--2---:R-:W-:Y:S01]  /*4e00*/  FMUL R85, R85, R14.reuse ;  /* 0x0000000e55557220 */ /* 0x084fe20000400000 */
[----:B------:R-:W-:Y:S01]  /*4e10*/  ISETP.GE.AND P0, PT, R26, 0x2, PT ;  /* 0x000000021a00780c */ /* 0x000fe20003f06270 */
[-C--:B------:R-:W-:Y:S01]  /*4e20*/  FMUL R84, R84, R14.reuse ;  /* 0x0000000e54547220 */ /* 0x080fe20000400000 */
[C---:B------:R-:W-:Y:S01]  /*4e30*/  ISETP.LT.OR P1, PT, R6.reuse, 0x1, !P3 ;  /* 0x000000010600780c */ /* 0x040fe20005f21670 */
[-C--:B------:R-:W-:Y:S01]  /*4e40*/  FMUL R83, R83, R14.reuse ;  /* 0x0000000e53537220 */ /* 0x080fe20000400000 */
[----:B------:R-:W-:Y:S01]  /*4e50*/  ISETP.LT.OR P2, PT, R6, 0x1, !P0 ;  /* 0x000000010600780c */ /* 0x000fe20004741670 */
[-C--:B------:R-:W-:Y:S01]  /*4e60*/  FMUL R82, R82, R14.reuse ;  /* 0x0000000e52527220 */ /* 0x080fe20000400000 */
[----:B------:R-:W-:Y:S01]  /*4e70*/  ISETP.LT.OR P3, PT, R6, 0x9, !P3 ;  /* 0x000000090600780c */ /* 0x000fe20005f61670 */
[-C--:B------:R-:W-:Y:S01]  /*4e80*/  FMUL R81, R81, R14.reuse ;  /* 0x0000000e51517220 */ /* 0x080fe20000400000 */
[----:B------:R-:W-:Y:S01]  /*4e90*/  F2FP.SATFINITE.E5M2.F32.PACK_AB_MERGE_C R85, RZ, R85, RZ ;  /* 0x00000055ff55723e */ /* 0x000fe200048060ff */
[----:B------:R-:W-:Y:S01]  /*4ea0*/  FMUL R80, R80, R14 ;  /* 0x0000000e50507220 */ /* 0x000fe20000400000 */
[----:B------:R-:W-:Y:S01]  /*4eb0*/  F2FP.SATFINITE.E5M2.F32.PACK_AB_MERGE_C R5, RZ, R84, RZ ;  /* 0x00000054ff05723e */ /* 0x000fe200048060ff */
[-C--:B------:R-:W-:Y:S01]  /*4ec0*/  FMUL R79, R79, R14.reuse ;  /* 0x0000000e4f4f7220 */ /* 0x080fe20000400000 */
[----:B------:R-:W-:Y:S01]  /*4ed0*/  F2FP.SATFINITE.E5M2.F32.PACK_AB_MERGE_C R83, RZ, R83, RZ ;  /* 0x00000053ff53723e */ /* 0x000fe200048060ff */
[-C--:B------:R-:W-:Y:S01]  /*4ee0*/  FMUL R78, R78, R14.reuse ;  /* 0x0000000e4e4e7220 */ /* 0x080fe20000400000 */
[----:B------:R-:W-:Y:S01]  /*4ef0*/  ISETP.LT.OR P0, PT, R6, 0x9, !P0 ;  /* 0x000000090600780c */ /* 0x000fe20004701670 */
[----:B------:R-:W-:Y:S01]  /*4f00*/  @!P1 STG.E.U8 desc[UR20][R16.64], R85 ;  /* 0x0000005510009986 */ /* 0x000fe2000c101114 */
[C---:B------:R-:W-:Y:S01]  /*4f10*/  ISETP.GE.AND P1, PT, R26.reuse, 0x9, PT ;  /* 0x000000091a00780c */ /* 0x040fe20003f26270 */
[-C--:B------:R-:W-:Y:S01]  /*4f20*/  FMUL R77, R77, R14.reuse ;  /* 0x0000000e4d4d7220 */ /* 0x080fe20000400000 */
[----:B------:R-:W-:Y:S01]  /*4f30*/  F2FP.SATFINITE.E5M2.F32.PACK_AB_MERGE_C R81, RZ, R81, RZ ;  /* 0x00000051ff51723e */ /* 0x000fe200048060ff */
[----:B------:R0:W-:Y:S01]  /*4f40*/  @!P2 STG.E.U8 desc[UR20][R16.64+0x1], R5 ;  /* 0x000001051000a986 */ /* 0x0001e2000c101114 */
[----:B------:R-:W-:Y:S01]  /*4f50*/  ISETP.GE.AND P2, PT, R26, 0xa, PT ;  /* 0x0000000a1a00780c */ /* 0x000fe20003f46270 */
[----:B------:R-:W-:Y:S01]  /*4f60*/  FMUL R76, R76, R14 ;  /* 0x0000000e4c4c7220 */ /* 0x000fe20000400000 */
[----:B------:R-:W-:Y:S01]  /*4f70*/  F2FP.SATFINITE.E5M2.F32.PACK_AB_MERGE_C R25, RZ, R80, RZ ;  /* 0x00000050ff19723e */ /* 0x000fe200048060ff */
[----:B------:R-:W-:Y:S01]  /*4f80*/  @!P3 STG.E.U8 desc[UR20][R18.64], R83 ;  /* 0x000000531200b986 */ /* 0x000fe2000c101114 */
[----:B------:R-:W-:Y:S01]  /*4f90*/  ISETP.LT.OR P3, PT, R6, 0x1, !P1 ;  /* 0x000000010600780c */ /* 0x000fe20004f61670 */
[-C--:B------:R-:W-:Y:S01]  /*4fa0*/  FMUL R74, R74, R14.reuse ;  /* 0x0000000e4a4a7220 */ /* 0x080fe20000400000 */
[C---:B------:R-:W-:Y:S01]  /*4fb0*/  ISETP.LT.OR P5, PT, R6.reuse, 0x1, !P2 ;  /* 0x000000010600780c */ /* 0x040fe200057a1670 */
[-C--:B------:R-:W-:Y:S01]  /*4fc0*/  FMUL R75, R75, R14.reuse ;  /* 0x0000000e4b4b7220 */ /* 0x080fe20000400000 */
[----:B------:R-:W-:Y:S01]  /*4fd0*/  ISETP.LT.OR P1, PT, R6, 0x9, !P1 ;  /* 0x000000090600780c */ /* 0x000fe20004f21670 */
[-C--:B------:R-:W-:Y:S01]  /*4fe0*/  FMUL R73, R73, R14.reuse ;  /* 0x0000000e49497220 */ /* 0x080fe20000400000 */
[----:B------:R-:W-:Y:S01]  /*4ff0*/  F2FP.SATFINITE.E5M2.F32.PACK_AB_MERGE_C R79, RZ, R79, RZ ;  /* 0x0000004fff4f723e */ /* 0x000fe200048060ff */
[----:B------:R-:W-:Y:S01]  /*5000*/  FMUL R72, R72, R14 ;  /* 0x0000000e48487220 */ /* 0x000fe20000400000 */
[----:B0-----:R-:W-:Y:S01]  /*5010*/  F2FP.SATFINITE.E5M2.F32.PACK_AB_MERGE_C R5, RZ, R82, RZ ;  /* 0x00000052ff05723e */ /* 0x001fe200048060ff */
[-C--:B------:R-:W-:Y:S01]  /*5020*/  FMUL R70, R70, R14.reuse ;  /* 0x0000000e46467220 */ /* 0x080fe20000400000 */
[----:B------:R-:W-:Y:S01]  /*5030*/  ISETP.LT.OR P2, PT, R6, 0x9, !P2 ;  /* 0x000000090600780c */ /* 0x000fe20005741670 */
[----:B------:R-:W-:Y:S01]  /*5040*/  FMUL R71, R71, R14 ;  /* 0x0000000e47477220 */ /* 0x000fe20000400000 */
[----:B------:R-:W-:Y:S01]  /*5050*/  F2FP.SATFINITE.E5M2.F32.PACK_AB_MERGE_C R27, RZ, R78, RZ ;  /* 0x0000004eff1b723e */ /* 0x000fe200048060ff */
[----:B------:R0:W-:Y:S01]  /*5060*/  @!P0 STG.E.U8 desc[UR20][R18.64+0x1], R5 ;  /* 0x0000010512008986 */ /* 0x0001e2000c101114 */
[C---:B------:R-:W-:Y:S01]  /*5070*/  ISETP.GE.AND P0, PT, R26.reuse, 0x11, PT ;  /* 0x000000111a00780c */ /* 0x040fe20003f06270 */
[-C--:B------:R-:W-:Y:S01]  /*5080*/  FMUL R69, R69, R14.reuse ;  /* 0x0000000e45457220 */ /* 0x080fe20000400000 */
[----:B------:R-:W-:Y:S01]  /*5090*/  F2FP.SATFINITE.E5M2.F32.PACK_AB_MERGE_C R77, RZ, R77, RZ ;  /* 0x0000004dff4d723e */ /* 0x000fe200048060ff */
[----:B------:R-:W-:Y:S01]  /*50a0*/  @!P3 STG.E.U8 desc[UR20][R16.64+0x8], R81 ;  /* 0x000008511000b986 */ /* 0x000fe2000c101114 */
[----:B------:R-:W-:Y:S01]  /*50b0*/  ISETP.GE.AND P3, PT, R26, 0x12, PT ;  /* 0x000000121a00780c */ /* 0x000fe20003f66270 */
[-C--:B------:R-:W-:Y:S01]  /*50c0*/  FMUL R68, R68, R14.reuse ;  /* 0x0000000e44447220 */ /* 0x080fe20000400000 */
[----:B------:R-:W-:Y:S01]  /*50d0*/  F2FP.SATFINITE.E5M2.F32.PACK_AB_MERGE_C R75, RZ, R75, RZ ;  /* 0x0000004bff4b723e */ /* 0x000fe200048060ff */
[----:B------:R1:W-:Y:S01]  /*50e0*/  @!P5 STG.E.U8 desc[UR20][R16.64+0x9], R25 ;  /* 0x000009191000d986 */ /* 0x0003e2000c101114 */
[C---:B------:R-:W-:Y:S01]  /*50f0*/  ISETP.LT.OR P5, PT, R6.reuse, 0x1, !P3 ;  /* 0x000000010600780c */ /* 0x040fe20005fa1670 */
[-C--:B------:R-:W-:Y:S01]  /*5100*/  FMUL R67, R67, R14.reuse ;  /* 0x0000000e43437220 */ /* 0x080fe20000400000 */
[C---:B------:R-:W-:Y:S01]  /*5110*/  ISETP.LT.OR P3, PT, R6.reuse, 0x9, !P3 ;  /* 0x000000090600780c */ /* 0x040fe20005f61670 */
[----:B------:R-:W-:Y:S01]  /*5120*/  @!P1 STG.E.U8 desc[UR20][R18.64+0x8], R79 ;  /* 0x0000084f12009986 */ /* 0x000fe2000c101114 */
[----:B------:R-:W-:Y:S01]  /*5130*/  ISETP.LT.OR P1, PT, R6, 0x1, !P0 ;  /* 0x000000010600780c */ /* 0x000fe20004721670 */
[----:B------:R-:W-:Y:S01]  /*5140*/  FMUL R66, R66, R14 ;  /* 0x0000000e42427220 */ /* 0x000fe20000400000 */
[----:B0-----:R-:W-:Y:S01]  /*5150*/  F2FP.SATFINITE.E5M2.F32.PACK_AB_MERGE_C R5, RZ, R76, RZ ;  /* 0x0000004cff05723e */ /* 0x001fe200048060ff */
[----:B------:R-:W-:Y:S01]  /*5160*/  @!P2 STG.E.U8 desc[UR20][R18.64+0x9], R27 ;  /* 0x0000091b1200a986 */ /* 0x000fe2000c101114 */
[----:B------:R-:W-:Y:S01]  /*5170*/  ISETP.GE.AND P2, PT, R26, 0x19, PT ;  /* 0x000000191a00780c */ /* 0x000fe20003f46270 */
[-C--:B------:R-:W-:Y:S01]  /*5180*/  FMUL R65, R65, R14.reuse ;  /* 0x0000000e41417220 */ /* 0x080fe20000400000 */
[----:B------:R-:W-:Y:S01]  /*5190*/  ISETP.LT.OR P0, PT, R6, 0x9, !P0 ;  /* 0x000000090600780c */ /* 0x000fe20004701670 */
[----:B------:R-:W-:Y:S01]  /*51a0*/  FMUL R64, R64, R14 ;  /* 0x0000000e40407220 */ /* 0x000fe20000400000 */
[----:B------:R-:W-:Y:S01]  /*51b0*/  ISETP.LT.OR P6, PT, R6, 0x1, !P2 ;  /* 0x000000010600780c */ /* 0x000fe200057c1670 */
[----:B------:R0:W-:Y:S01]  /*51c0*/  @!P5 STG.E.U8 desc[UR20][R16.64+0x11], R5 ;  /* 0x000011051000d986 */ /* 0x0001e2000c101114 */
[----:B-1----:R-:W-:Y:S01]  /*51d0*/  F2FP.SATFINITE.E5M2.F32.PACK_AB_MERGE_C R25, RZ, R74, RZ ;  /* 0x0000004aff19723e */ /* 0x002fe200048060ff */
[-C--:B------:R-:W-:Y:S01]  /*51e0*/  FMUL R62, R62, R14.reuse ;  /* 0x0000000e3e3e7220 */ /* 0x080fe20000400000 */
[----:B------:R-:W-:Y:S01]  /*51f0*/  F2FP.SATFINITE.E5M2.F32.PACK_AB_MERGE_C R73, RZ, R73, RZ ;  /* 0x00000049ff49723e */ /* 0x000fe200048060ff */
[----:B------:R-:W-:Y:S01]  /*5200*/  @!P1 STG.E.U8 desc[UR20][R16.64+0x10], R77 ;  /* 0x0000104d10009986 */ /* 0x000fe2000c101114 */
[----:B------:R-:W-:Y:S01]  /*5210*/  ISETP.GE.AND P1, PT, R26, 0x1a, PT ;  /* 0x0000001a1a00780c */ /* 0x000fe20003f26270 */
[-C--:B------:R-:W-:Y:S01]  /*5220*/  FMUL R63, R63, R14.reuse ;  /* 0x0000000e3f3f7220 */ /* 0x080fe20000400000 */
[C---:B------:R-:W-:Y:S01]  /*5230*/  ISETP.LT.OR P2, PT, R6.reuse, 0x9, !P2 ;  /* 0x000000090600780c */ /* 0x040fe20005741670 */
[----:B------:R1:W-:Y:S01]  /*5240*/  @!P3 STG.E.U8 desc[UR20][R18.64+0x11], R25 ;  /* 0x000011191200b986 */ /* 0x0003e2000c101114 */
[C---:B------:R-:W-:Y:S01]  /*5250*/  ISETP.LT.OR P5, PT, R6.reuse, 0x1, !P1 ;  /* 0x000000010600780c */ /* 0x040fe20004fa1670 */
[----:B------:R-:W-:Y:S01]  /*5260*/  FMUL R61, R61, R14 ;  /* 0x0000000e3d3d7220 */ /* 0x000fe20000400000 */
[----:B------:R-:W-:Y:S01]  /*5270*/  ISETP.LT.OR P3, PT, R6, 0x9, !P1 ;  /* 0x000000090600780c */ /* 0x000fe20004f61670 */
[----:B------:R-:W-:Y:S01]  /*5280*/  @!P0 STG.E.U8 desc[UR20][R18.64+0x10], R75 ;  /* 0x0000104b12008986 */ /* 0x000fe2000c101114 */
[----:B0-----:R-:W-:Y:S01]  /*5290*/  F2FP.SATFINITE.E5M2.F32.PACK_AB_MERGE_C R5, RZ, R72, RZ ;  /* 0x00000048ff05723e */ /* 0x001fe200048060ff */
[-C--:B------:R-:W-:Y:S01]  /*52a0*/  FMUL R60, R60, R14.reuse ;  /* 0x0000000e3c3c7220 */ /* 0x080fe20000400000 */
[C---:B------:R-:W-:Y:S01]  /*52b0*/  ISETP.GE.AND P0, PT, R26.reuse, 0x21, PT ;  /* 0x000000211a00780c */ /* 0x040fe20003f06270 */
[----:B------:R-:W-:Y:S01]  /*52c0*/  @!P6 STG.E.U8 desc[UR20][R16.64+0x18], R73 ;  /* 0x000018491000e986 */ /* 0x000fe2000c101114 */
[----:B------:R-:W-:Y:S01]  /*52d0*/  ISETP.GE.AND P1, PT, R26, 0x22, PT ;  /* 0x000000221a00780c */ /* 0x000fe20003f26270 */
[-C--:B------:R-:W-:Y:S01]  /*52e0*/  FMUL R59, R59, R14.reuse ;  /* 0x0000000e3b3b7220 */ /* 0x080fe20000400000 */
[----:B------:R-:W-:Y:S01]  /*52f0*/  ISETP.LT.OR P6, PT, R6, 0x1, !P0 ;  /* 0x000000010600780c */ /* 0x000fe200047c1670 */
[----:B------:R-:W-:Y:S01]  /*5300*/  FMUL R58, R58, R14 ;  /* 0x0000000e3a3a7220 */ /* 0x000fe20000400000 */
[----:B-1----:R-:W-:Y:S01]  /*5310*/  F2FP.SATFINITE.E5M2.F32.PACK_AB_MERGE_C R25, RZ, R70, RZ ;  /* 0x00000046ff19723e */ /* 0x002fe200048060ff */
[----:B------:R0:W-:Y:S01]  /*5320*/  @!P5 STG.E.U8 desc[UR20][R16.64+0x19], R5 ;  /* 0x000019051000d986 */ /* 0x0001e2000c101114 */
[----:B------:R-:W-:Y:S01]  /*5330*/  ISETP.LT.OR P5, PT, R6, 0x1, !P1 ;  /* 0x000000010600780c */ /* 0x000fe20004fa1670 */
[-C--:B------:R-:W-:Y:S01]  /*5340*/  FMUL R57, R57, R14.reuse ;  /* 0x0000000e39397220 */ /* 0x080fe20000400000 */
[----:B------:R-:W-:Y:S01]  /*5350*/  F2FP.SATFINITE.E5M2.F32.PACK_AB_MERGE_C R71, RZ, R71, RZ ;  /* 0x00000047ff47723e */ /* 0x000fe200048060ff */
[----:B------:R1:W-:Y:S01]  /*5360*/  @!P3 STG.E.U8 desc[UR20][R18.64+0x19], R25 ;  /* 0x000019191200b986 */ /* 0x0003e2000c101114 */
[----:B------:R-:W-:Y:S01]  /*5370*/  F2FP.SATFINITE.E5M2.F32.PACK_AB_MERGE_C R69, RZ, R69, RZ ;  /* 0x00000045ff45723e */ /* 0x000fe200048060ff */
[----:B------:R-:W-:Y:S01]  /*5380*/  FMUL R56, R56, R14 ;  /* 0x0000000e38387220 */ /* 0x000fe20000400000 */
[----:B------:R-:W-:Y:S01]  /*5390*/  F2FP.SATFINITE.E5M2.F32.PACK_AB_MERGE_C R27, RZ, R68, RZ ;  /* 0x00000044ff1b723e */ /* 0x000fe200048060ff */
[----:B------:R-:W-:Y:S01]  /*53a0*/  @!P2 STG.E.U8 desc[UR20][R18.64+0x18], R71 ;  /* 0x000018471200a986 */ /* 0x000fe2000c101114 */
[----:B------:R-:W-:Y:S01]  /*53b0*/  ISETP.LT.OR P3, PT, R6, 0x9, !P1 ;  /* 0x000000090600780c */ /* 0x000fe20004f61670 */
[-C--:B------:R-:W-:Y:S01]  /*53c0*/  FMUL R23, R23, R14.reuse ;  /* 0x0000000e17177220 */ /* 0x080fe20000400000 */
[----:B------:R-:W-:Y:S01]  /*53d0*/  ISETP.GE.AND P2, PT, R26, 0x29, PT ;  /* 0x000000291a00780c */ /* 0x000fe20003f46270 */
[----:B------:R-:W-:Y:S01]  /*53e0*/  @!P6 STG.E.U8 desc[UR20][R16.64+0x20], R69 ;  /* 0x000020451000e986 */ /* 0x000fe2000c101114 */
[----:B------:R-:W-:Y:S01]  /*53f0*/  ISETP.LT.OR P0, PT, R6, 0x9, !P0 ;  /* 0x000000090600780c */ /* 0x000fe20004701670 */
[----:B------:R-:W-:Y:S01]  /*5400*/  FMUL R22, R22, R14 ;  /* 0x0000000e16167220 */ /* 0x000fe20000400000 */
[----:B------:R-:W-:Y:S01]  /*5410*/  ISETP.GE.AND P1, PT, R26, 0x2a, PT ;  /* 0x0000002a1a00780c */ /* 0x000fe20003f26270 */
[----:B------:R-:W-:Y:S01]  /*5420*/  @!P5 STG.E.U8 desc[UR20][R16.64+0x21], R27 ;  /* 0x0000211b1000d986 */ /* 0x000fe2000c101114 */
[----:B------:R-:W-:-:S02]  /*5430*/  ISETP.LT.OR P6, PT, R6, 0x1, !P2 ;  /* 0x000000010600780c */ /* 0x000fc400057c1670 */
[C---:B------:R-:W-:Y:S02]  /*5440*/  ISETP.LT.OR P5, PT, R6.reuse, 0x1, !P1 ;  /* 0x000000010600780c */ /* 0x040fe40004fa1670 */
[----:B------:R-:W-:Y:S02]  /*5450*/  F2FP.SATFINITE.E5M2.F32.PACK_AB_MERGE_C R67, RZ, R67, RZ ;  /* 0x00000043ff43723e */ /* 0x000fe400048060ff */
[----:B0-----:R-:W-:Y:S02]  /*5460*/  F2FP.SATFINITE.E5M2.F32.PACK_AB_MERGE_C R5, RZ, R66, RZ ;  /* 0x00000042ff05723e */ /* 0x001fe400048060ff */
[----:B------:R-:W-:Y:S01]  /*5470*/  F2FP.SATFINITE.E5M2.F32.PACK_AB_MERGE_C R65, RZ, R65, RZ ;  /* 0x00000041ff41723e */ /* 0x000fe200048060ff */
[----:B------:R-:W-:Y:S01]  /*5480*/  @!P0 STG.E.U8 desc[UR20][R18.64+0x20], R67 ;  /* 0x0000204312008986 */ /* 0x000fe2000c101114 */
[----:B-1----:R-:W-:Y:S02]  /*5490*/  F2FP.SATFINITE.E5M2.F32.PACK_AB_MERGE_C R25, RZ, R64, RZ ;  /* 0x00000040ff19723e */ /* 0x002fe400048060ff */
[C---:B------:R-:W-:Y:S01]  /*54a0*/  ISETP.LT.OR P1, PT, R6.reuse, 0x9, !P1 ;  /* 0x000000090600780c */ /* 0x040fe20004f21670 */
[----:B------:R0:W-:Y:S01]  /*54b0*/  @!P3 STG.E.U8 desc[UR20][R18.64+0x21], R5 ;  /* 0x000021051200b986 */ /* 0x0001e2000c101114 */
[----:B------:R-:W-:-:S02]  /*54c0*/  ISETP.LT.OR P2, PT, R6, 0x9, !P2 ;  /* 0x000000090600780c */ /* 0x000fc40005741670 */
[C---:B------:R-:W-:Y:S01]  /*54d0*/  ISETP.GE.AND P3, PT, R26.reuse, 0x31, PT ;  /* 0x000000311a00780c */ /* 0x040fe20003f66270 */
[----:B------:R-:W-:Y:S01]  /*54e0*/  @!P6 STG.E.U8 desc[UR20][R16.64+0x28], R65 ;  /* 0x000028411000e986 */ /* 0x000fe2000c101114 */
[----:B------:R-:W-:Y:S02]  /*54f0*/  ISETP.GE.AND P0, PT, R26, 0x32, PT ;  /* 0x000000321a00780c */ /* 0x000fe40003f06270 */
[----:B------:R-:W-:Y:S01]  /*5500*/  F2FP.SATFINITE.E5M2.F32.PACK_AB_MERGE_C R63, RZ, R63, RZ ;  /* 0x0000003fff3f723e */ /* 0x000fe200048060ff */
[----:B------:R1:W-:Y:S01]  /*5510*/  @!P5 STG.E.U8 desc[UR20][R16.64+0x29], R25 ;  /* 0x000029191000d986 */ /* 0x0003e2000c101114 */
[C---:B------:R-:W-:Y:S02]  /*5520*/  ISETP.LT.OR P5, PT, R6.reuse, 0x1, !P3 ;  /* 0x000000010600780c */ /* 0x040fe40005fa1670 */
[----:B------:R-:W-:Y:S02]  /*5530*/  ISETP.LT.OR P6, PT, R6, 0x1, !P0 ;  /* 0x000000010600780c */ /* 0x000fe400047c1670 */
[----:B0-----:R-:W-:Y:S01]  /*5540*/  F2FP.SATFINITE.E5M2.F32.PACK_AB_MERGE_C R5, RZ, R62, RZ ;  /* 0x0000003eff05723e */ /* 0x001fe200048060ff */
[----:B------:R-:W-:Y:S01]  /*5550*/  @!P2 STG.E.U8 desc[UR20][R18.64+0x28], R63 ;  /* 0x0000283f1200a986 */ /* 0x000fe2000c101114 */
[----:B------:R-:W-:-:S02]  /*5560*/  F2FP.SATFINITE.E5M2.F32.PACK_AB_MERGE_C R61, RZ, R61, RZ ;  /* 0x0000003dff3d723e */ /* 0x000fc400048060ff */
[----:B------:R-:W-:Y:S01]  /*5570*/  ISETP.GE.AND P2, PT, R26, 0x3a, PT ;  /* 0x0000003a1a00780c */ /* 0x000fe20003f46270 */
[----:B------:R0:W-:Y:S01]  /*5580*/  @!P1 STG.E.U8 desc[UR20][R18.64+0x29], R5 ;  /* 0x0000290512009986 */ /* 0x0001e2000c101114 */
[----:B------:R-:W-:Y:S02]  /*5590*/  ISETP.LT.OR P1, PT, R6, 0x9, !P3 ;  /* 0x000000090600780c */ /* 0x000fe40005f21670 */
[----:B-1----:R-:W-:Y:S01]  /*55a0*/  F2FP.SATFINITE.E5M2.F32.PACK_AB_MERGE_C R25, RZ, R60, RZ ;  /* 0x0000003cff19723e */ /* 0x002fe200048060ff */
[----:B------:R-:W-:Y:S01]  /*55b0*/  @!P5 STG.E.U8 desc[UR20][R16.64+0x30], R61 ;  /* 0x0000303d1000d986 */ /* 0x000fe2000c101114 */
[----:B------:R-:W-:Y:S02]  /*55c0*/  ISETP.GE.AND P3, PT, R26, 0x39, PT ;  /* 0x000000391a00780c */ /* 0x000fe40003f66270 */
[C---:B------:R-:W-:Y:S01]  /*55d0*/  ISETP.LT.OR P0, PT, R6.reuse, 0x9, !P0 ;  /* 0x000000090600780c */ /* 0x040fe20004701670 */
[----:B------:R1:W-:Y:S01]  /*55e0*/  @!P6 STG.E.U8 desc[UR20][R16.64+0x31], R25 ;  /* 0x000031191000e986 */ /* 0x0003e2000c101114 */
[----:B------:R-:W-:-:S02]  /*55f0*/  ISETP.LT.OR P5, PT, R6, 0x1, !P3 ;  /* 0x000000010600780c */ /* 0x000fc40005fa1670 */
[C---:B------:R-:W-:Y:S02]  /*5600*/  ISETP.LT.OR P6, PT, R6.reuse, 0x1, !P2 ;  /* 0x000000010600780c */ /* 0x040fe400057c1670 */
[C---:B------:R-:W-:Y:S02]  /*5610*/  ISETP.LT.OR P3, PT, R6.reuse, 0x9, !P3 ;  /* 0x000000090600780c */ /* 0x040fe40005f61670 */
[----:B------:R-:W-:Y:S02]  /*5620*/  ISETP.LT.OR P2, PT, R6, 0x9, !P2 ;  /* 0x000000090600780c */ /* 0x000fe40005741670 */
[----:B------:R-:W-:Y:S02]  /*5630*/  F2FP.SATFINITE.E5M2.F32.PACK_AB_MERGE_C R59, RZ, R59, RZ ;  /* 0x0000003bff3b723e */ /* 0x000fe400048060ff */
[----:B0-----:R-:W-:Y:S02]  /*5640*/  F2FP.SATFINITE.E5M2.F32.PACK_AB_MERGE_C R5, RZ, R58, RZ ;  /* 0x0000003aff05723e */ /* 0x001fe400048060ff */
[----:B------:R-:W-:Y:S01]  /*5650*/  F2FP.SATFINITE.E5M2.F32.PACK_AB_MERGE_C R57, RZ, R57, RZ ;  /* 0x00000039ff39723e */ /* 0x000fe200048060ff */
[----:B------:R0:W-:Y:S01]  /*5660*/  @!P1 STG.E.U8 desc[UR20][R18.64+0x30], R59 ;  /* 0x0000303b12009986 */ /* 0x0001e2000c101114 */
[----:B-1----:R-:W-:-:S02]  /*5670*/  F2FP.SATFINITE.E5M2.F32.PACK_AB_MERGE_C R25, RZ, R56, RZ ;  /* 0x00000038ff19723e */ /* 0x002fc400048060ff */
[----:B------:R-:W-:Y:S01]  /*5680*/  F2FP.SATFINITE.E5M2.F32.PACK_AB_MERGE_C R23, RZ, R23, RZ ;  /* 0x00000017ff17723e */ /* 0x000fe200048060ff */
[----:B------:R0:W-:Y:S01]  /*5690*/  @!P0 STG.E.U8 desc[UR20][R18.64+0x31], R5 ;  /* 0x0000310512008986 */ /* 0x0001e2000c101114 */
[----:B------:R-:W-:-:S03]  /*56a0*/  F2FP.SATFINITE.E5M2.F32.PACK_AB_MERGE_C R27, RZ, R22, RZ ;  /* 0x00000016ff1b723e */ /* 0x000fc600048060ff */
[----:B------:R0:W-:Y:S04]  /*56b0*/  @!P5 STG.E.U8 desc[UR20][R16.64+0x38], R57 ;  /* 0x000038391000d986 */ /* 0x0001e8000c101114 */
[----:B------:R0:W-:Y:S04]  /*56c0*/  @!P6 STG.E.U8 desc[UR20][R16.64+0x39], R25 ;  /* 0x000039191000e986 */ /* 0x0001e8000c101114 */
[----:B------:R0:W-:Y:S04]  /*56d0*/  @!P3 STG.E.U8 desc[UR20][R18.64+0x38], R23 ;  /* 0x000038171200b986 */ /* 0x0001e8000c101114 */
[----:B------:R0:W-:Y:S02]  /*56e0*/  @!P2 STG.E.U8 desc[UR20][R18.64+0x39], R27 ;  /* 0x0000391b1200a986 */ /* 0x0001e4000c101114 */
.L_x_106:
[----:B------:R-:W-:Y:S05]  /*56f0*/  BSYNC B0 ;  /* 0x0000000000007941 */ /* 0x000fea0003800000 */
.L_x_40:
[C---:B------:R-:W-:Y:S01]  /*5700*/  LEA R2, P0, R8.reuse, R2, 0x1 ;  /* 0x0000000208027211 */ /* 0x040fe200078008ff */
[----:B------:R-:W-:Y:S01]  /*5710*/  ULDC.64 UR6, c[0x0][0x650] ;  /* 0x0001940000067ab9 */ /* 0x000fe20000000a00 */
[----:B-----5:R-:W-:Y:S01]  /*5720*/  IMAD.U32 R4, RZ, RZ, UR16 ;  /* 0x00000010ff047e24 */ /* 0x020fe2000f8e00ff */
[----:B0-----:R-:W-:Y:S01]  /*5730*/  PRMT R16, RZ, 0x7610, R16 ;  /* 0x00007610ff107816 */ /* 0x001fe20000000010 */
[----:B------:R-:W-:Y:S01]  /*5740*/  IMAD.MOV.U32 R6, RZ, RZ, -0x1 ;  /* 0xffffffffff067424 */ /* 0x000fe200078e00ff */
[----:B------:R-:W-:Y:S01]  /*5750*/  LEA.HI.X R3, R8, R3, R0, 0x1, P0 ;  /* 0x0000000308037211 */ /* 0x000fe200000f0c00 */
[----:B------:R0:W-:Y:S01]  /*5760*/  SYNCS.ARRIVE.TRANS64.A1T0 RZ, [R4+UR23], RZ ;  /* 0x000000ff04ff79a7 */ /* 0x0001e20008100017 */
[----:B------:R-:W-:Y:S01]  /*5770*/  ISETP.GE.U32.AND P0, PT, R2, UR6, PT ;  /* 0x0000000602007c0c */ /* 0x000fe2000bf06070 */
[----:B------:R-:W-:-:S03]  /*5780*/  IMAD.MOV.U32 R5, RZ, RZ, -0x1 ;  /* 0xffffffffff057424 */ /* 0x000fc600078e00ff */
[----:B------:R-:W-:Y:S01]  /*5790*/  ISETP.GE.U32.AND.EX P0, PT, R3, UR7, PT, P0 ;  /* 0x0000000703007c0c */ /* 0x000fe2000bf06100 */
[----:B0-----:R-:W-:-:S12]  /*57a0*/  IMAD.MOV.U32 R4, RZ, RZ, -0x1 ;  /* 0xffffffffff047424 */ /* 0x001fd800078e00ff */
[----:B------:R-:W-:Y:S05]  /*57b0*/  @P0 BRA `(.L_x_107) ;  /* 0x0000000400600947 */ /* 0x000fea0003800000 */
[----:B------:R-:W0:Y:S01]  /*57c0*/  S2R R28, SR_CTAID.X ;  /* 0x00000000001c7919 */ /* 0x000e220000002500 */
[----:B------:R-:W5:Y:S01]  /*57d0*/  LDC.64 R22, c[0x0][0x628] ;  /* 0x00018a00ff167b82 */ /* 0x000f620000000a00 */
[----:B------:R-:W-:Y:S01]  /*57e0*/  ULDC UR6, c[0x0][0x150] ;  /* 0x0000540000067ab9 */ /* 0x000fe20000000800 */
[----:B-1----:R-:W-:Y:S01]  /*57f0*/  IMAD.MOV.U32 R18, RZ, RZ, R2 ;  /* 0x000000ffff127224 */ /* 0x002fe200078e0002 */
[----:B------:R-:W1:Y:S01]  /*5800*/  S2R R30, SR_CTAID.Y ;  /* 0x00000000001e7919 */ /* 0x000e620000002600 */
[----:B------:R-:W-:-:S04]  /*5810*/  IMAD.MOV.U32 R19, RZ, RZ, R3 ;  /* 0x000000ffff137224 */ /* 0x000fc800078e0003 */
[----:B------:R-:W1:Y:S08]  /*5820*/  LDC R31, c[0x0][0x144] ;  /* 0x00005100ff1f7b82 */ /* 0x000e700000000800 */
[----:B------:R-:W1:Y:S08]  /*5830*/  LDC R6, c[0x0][0x630] ;  /* 0x00018c00ff067b82 */ /* 0x000e700000000800 */
[----:B------:R-:W1:Y:S01]  /*5840*/  LDC.64 R26, c[0x0][0x620] ;  /* 0x00018800ff1a7b82 */ /* 0x000e620000000a00 */
[----:B-----5:R-:W-:-:S04]  /*5850*/  ISETP.NE.U32.AND P0, PT, R22, RZ, PT ;  /* 0x000000ff1600720c */ /* 0x020fc80003f05070 */
[----:B------:R-:W-:Y:S02]  /*5860*/  ISETP.NE.AND.EX P0, PT, R23, RZ, PT, P0 ;  /* 0x000000ff1700720c */ /* 0x000fe40003f05300 */
[----:B0-----:R-:W-:-:S05]  /*5870*/  I2FP.F32.U32 R4, R28 ;  /* 0x0000001c00047245 */ /* 0x001fca0000201000 */
[----:B------:R-:W-:-:S04]  /*5880*/  FMUL R4, R4, UR6 ;  /* 0x0000000604047c20 */ /* 0x000fc80008400000 */
[----:B------:R0:W0:Y:S02]  /*5890*/  F2I.U32.TRUNC.NTZ R29, R4 ;  /* 0x00000004001d7305 */ /* 0x000024000020f000 */
[----:B------:R-:W-:Y:S05]  /*58a0*/  @!P0 BRA `(.L_x_108) ;  /* 0x0000000000288947 */ /* 0x000fea0003800000 */
[----:B------:R-:W5:Y:S02]  /*58b0*/  LDC R5, c[0x0][0x634] ;  /* 0x00018d00ff057b82 */ /* 0x000f640000000800 */
[----:B-----5:R-:W-:-:S05]  /*58c0*/  IADD3 R19, P0, R2, R5, RZ ;  /* 0x0000000502137210 */ /* 0x020fca0007f1e0ff */
[----:B--234-:R-:W-:-:S04]  /*58d0*/  IMAD.X R25, RZ, RZ, R3, P0 ;  /* 0x000000ffff197224 */ /* 0x01cfc800000e0603 */
[----:B0-----:R-:W-:-:S04]  /*58e0*/  IMAD.WIDE.U32 R4, R25, R22, RZ ;  /* 0x0000001619047225 */ /* 0x001fc800078e00ff */
[----:B------:R-:W-:-:S04]  /*58f0*/  IMAD.WIDE.U32 R16, P0, R19, R23, R4 ;  /* 0x0000001713107225 */ /* 0x000fc80007800004 */
[----:B------:R-:W-:-:S04]  /*5900*/  IMAD.WIDE.U32 R4, R19, R22, RZ ;  /* 0x0000001613047225 */ /* 0x000fc800078e00ff */
[----:B------:R-:W-:Y:S01]  /*5910*/  IMAD.X R19, RZ, RZ, RZ, P0 ;  /* 0x000000ffff137224 */ /* 0x000fe200000e06ff */
[----:B------:R-:W-:Y:S01]  /*5920*/  IADD3 RZ, P0, R5, R16, RZ ;  /* 0x0000001005ff7210 */ /* 0x000fe20007f1e0ff */
[----:B------:R-:W-:-:S04]  /*5930*/  IMAD.MOV.U32 R18, RZ, RZ, R17 ;  /* 0x000000ffff127224 */ /* 0x000fc800078e0011 */
[----:B------:R-:W-:-:S08]  /*5940*/  IMAD.WIDE.U32.X R18, R25, R23, R18, P0 ;  /* 0x0000001719127225 */ /* 0x000fd000000e0412 */
.L_x_108:
[-CC-:B-1234-:R-:W-:Y:S01]  /*5950*/  SHF.R.U64 R24, R18, R6.reuse, R19.reuse ;  /* 0x0000000612187219 */ /* 0x19efe20000001213 */
[----:B------:R-:W1:Y:S01]  /*5960*/  LDC.64 R34, c[0x0][0x640] ;  /* 0x00019000ff227b82 */ /* 0x000e620000000a00 */
[----:B0-----:R-:W-:Y:S01]  /*5970*/  SHF.R.U32.HI R4, RZ, R6, R19 ;  /* 0x00000006ff047219 */ /* 0x001fe20000011613 */
[----:B------:R-:W-:Y:S01]  /*5980*/  IMAD.MOV R29, RZ, RZ, -R29 ;  /* 0x000000ffff1d7224 */ /* 0x000fe200078e0a1d */
[----:B------:R-:W-:Y:S01]  /*5990*/  IADD3 R17, P0, RZ, -R24, RZ ;  /* 0x80000018ff117210 */ /* 0x000fe20007f1e0ff */
[----:B------:R-:W-:Y:S01]  /*59a0*/  ULDC UR6, c[0x0][0x154] ;  /* 0x0000550000067ab9 */ /* 0x000fe20000000800 */
[----:B------:R-:W-:Y:S02]  /*59b0*/  IMAD.MOV.U32 R19, RZ, RZ, 0x1 ;  /* 0x00000001ff137424 */ /* 0x000fe400078e00ff */
[----:B------:R-:W-:Y:S01]  /*59c0*/  IMAD R29, R31, R29, R28 ;  /* 0x0000001d1f1d7224 */ /* 0x000fe200078e021c */
[----:B------:R-:W0:Y:S01]  /*59d0*/  LDC R16, c[0x0][0x618] ;  /* 0x00018600ff107b82 */ /* 0x000e220000000800 */
[----:B------:R-:W-:-:S04]  /*59e0*/  IMAD.X R5, RZ, RZ, ~R4, P0 ;  /* 0x000000ffff057224 */ /* 0x000fc800000e0e04 */
[-C--:B------:R-:W-:Y:S02]  /*59f0*/  IMAD R6, R5, R26.reuse, RZ ;  /* 0x0000001a05067224 */ /* 0x080fe400078e02ff */
[C---:B------:R-:W-:Y:S01]  /*5a00*/  IMAD.WIDE.U32 R4, R17.reuse, R26, R2 ;  /* 0x0000001a11047225 */ /* 0x040fe200078e0002 */
[----:B------:R-:W2:Y:S03]  /*5a10*/  LDC R18, c[0x0][0x608] ;  /* 0x00018200ff127b82 */ /* 0x000ea60000000800 */
[----:B------:R-:W-:Y:S01]  /*5a20*/  IMAD R17, R17, R27, R6 ;  /* 0x0000001b11117224 */ /* 0x000fe200078e0206 */
[----:B------:R-:W-:-:S03]  /*5a30*/  I2FP.F32.U32 R6, R30 ;  /* 0x0000001e00067245 */ /* 0x000fc60000201000 */
[----:B------:R-:W-:Y:S01]  /*5a40*/  IMAD.IADD R5, R5, 0x1, R17 ;  /* 0x0000000105057824 */ /* 0x000fe200078e0211 */
[----:B------:R-:W3:Y:S01]  /*5a50*/  LDC R32, c[0x0][0x658] ;  /* 0x00019600ff207b82 */ /* 0x000ee20000000800 */
[----:B-1----:R-:W-:Y:S01]  /*5a60*/  ISETP.NE.U32.AND P0, PT, R34, RZ, PT ;  /* 0x000000ff2200720c */ /* 0x002fe20003f05070 */
[----:B------:R-:W-:-:S03]  /*5a70*/  IMAD.MOV.U32 R17, RZ, RZ, -0x1 ;  /* 0xffffffffff117424 */ /* 0x000fc600078e00ff */
[----:B------:R-:W-:-:S03]  /*5a80*/  ISETP.NE.AND.EX P0, PT, R35, RZ, PT, P0 ;  /* 0x000000ff2300720c */ /* 0x000fc60003f05300 */
[----:B------:R-:W1:Y:S01]  /*5a90*/  LDC R27, c[0x0][0x148] ;  /* 0x00005200ff1b7b82 */ /* 0x000e620000000800 */
[-CC-:B0-----:R-:W-:Y:S02]  /*5aa0*/  SHF.R.U64 R22, R4, R16.reuse, R5.reuse ;  /* 0x0000001004167219 */ /* 0x181fe40000001205 */
[----:B------:R-:W-:Y:S01]  /*5ab0*/  SHF.R.U32.HI R5, RZ, R16, R5 ;  /* 0x00000010ff057219 */ /* 0x000fe20000011605 */
[----:B------:R-:W-:-:S04]  /*5ac0*/  FMUL R16, R6, UR6 ;  /* 0x0000000606107c20 */ /* 0x000fc80008400000 */
[----:B------:R-:W0:Y:S01]  /*5ad0*/  LDC R28, c[0x0][0x600] ;  /* 0x00018000ff1c7b82 */ /* 0x000e220000000800 */
[----:B------:R4:W0:Y:S01]  /*5ae0*/  F2I.U32.TRUNC.NTZ R25, R16 ;  /* 0x0000001000197305 */ /* 0x000822000020f000 */
[-CC-:B--2---:R-:W-:Y:S02]  /*5af0*/  SHF.R.U64 R6, R22, R18.reuse, R5.reuse ;  /* 0x0000001216067219 */ /* 0x184fe40000001205 */
[----:B------:R-:W-:-:S04]  /*5b00*/  SHF.R.U32.HI R5, RZ, R18, R5 ;  /* 0x00000012ff057219 */ /* 0x000fc80000011605 */
[----:B------:R-:W2:Y:S01]  /*5b10*/  LDC R33, c[0x0][0x648] ;  /* 0x00019200ff217b82 */ /* 0x000ea20000000800 */
[-CC-:B---3--:R-:W-:Y:S02]  /*5b20*/  SHF.R.U64 R26, R6, R32.reuse, R5.reuse ;  /* 0x00000020061a7219 */ /* 0x188fe40000001205 */
[-C--:B------:R-:W-:Y:S02]  /*5b30*/  SHF.L.U32 R17, R17, R32.reuse, RZ ;  /* 0x0000002011117219 */ /* 0x080fe400000006ff */
[-C--:B------:R-:W-:Y:S01]  /*5b40*/  SHF.R.U32.HI R5, RZ, R32.reuse, R5 ;  /* 0x00000020ff057219 */ /* 0x080fe20000011605 */
[----:B------:R-:W-:Y:S01]  /*5b50*/  IMAD.MOV.U32 R4, RZ, RZ, R26 ;  /* 0x000000ffff047224 */ /* 0x000fe200078e001a */
[----:B------:R-:W-:Y:S01]  /*5b60*/  SHF.L.U32 R32, R19, R32, RZ ;  /* 0x0000002013207219 */ /* 0x000fe200000006ff */
[----:B------:R-:W3:Y:S01]  /*5b70*/  LDC R36, c[0x0][0x638] ;  /* 0x00018e00ff247b82 */ /* 0x000ee20000000800 */
[----:B------:R-:W-:-:S07]  /*5b80*/  LOP3.LUT R31, RZ, R17, RZ, 0x33, !PT ;  /* 0x00000011ff1f7212 */ /* 0x000fce00078e33ff */
[----:B------:R-:W0:Y:S01]  /*5b90*/  LDC R37, c[0x0][0x610] ;  /* 0x00018400ff257b82 */ /* 0x000e220000000800 */
[----:B----4-:R-:W-:Y:S05]  /*5ba0*/  @!P0 BRA `(.L_x_109) ;  /* 0x0000000000288947 */ /* 0x010fea0003800000 */
[----:B------:R-:W4:Y:S02]  /*5bb0*/  LDC R19, c[0x0][0x64c] ;  /* 0x00019300ff137b82 */ /* 0x000f240000000800 */
[----:B----4-:R-:W-:-:S05]  /*5bc0*/  IADD3 R19, P0, R26, R19, RZ ;  /* 0x000000131a137210 */ /* 0x010fca0007f1e0ff */
        /* <DEDUP_REMOVED lines=8> */
.L_x_109:
[----:B--2---:R-:W-:Y:S01]  /*5c50*/  SHF.R.U64 R4, R4, R33, R5 ;  /* 0x0000002104047219 */ /* 0x004fe20000001205 */
[----:B0-----:R-:W-:Y:S01]  /*5c60*/  VIADD R19, R28, 0xffffffff ;  /* 0xffffffff1c137836 */ /* 0x001fe20000000000 */
[----:B------:R-:W-:Y:S01]  /*5c70*/  LOP3.LUT R17, R6, R31, RZ, 0xc0, !PT ;  /* 0x0000001f06117212 */ /* 0x000fe200078ec0ff */
[----:B------:R-:W-:Y:S02]  /*5c80*/  IMAD.MOV R25, RZ, RZ, -R25 ;  /* 0x000000ffff197224 */ /* 0x000fe400078e0a19 */
[----:B------:R-:W-:Y:S02]  /*5c90*/  IMAD.MOV R5, RZ, RZ, -R4 ;  /* 0x000000ffff057224 */ /* 0x000fe400078e0a04 */
[----:B------:R-:W-:Y:S01]  /*5ca0*/  IMAD R6, R32, R4, R17 ;  /* 0x0000000420067224 */ /* 0x000fe200078e0211 */
[----:B------:R-:W-:Y:S01]  /*5cb0*/  LOP3.LUT R17, R22, R19, RZ, 0xc0, !PT ;  /* 0x0000001316117212 */ /* 0x000fe200078ec0ff */
[----:B-1----:R-:W-:Y:S02]  /*5cc0*/  @P4 IMAD R29, R27, R25, R30 ;  /* 0x000000191b1d4224 */ /* 0x002fe400078e021e */
[----:B---3--:R-:W-:-:S02]  /*5cd0*/  IMAD R4, R5, R36, R26 ;  /* 0x0000002405047224 */ /* 0x008fc400078e021a */
[----:B------:R-:W-:Y:S02]  /*5ce0*/  IMAD R6, R6, R37, R29 ;  /* 0x0000002506067224 */ /* 0x000fe400078e021d */
[----:B------:R-:W-:Y:S02]  /*5cf0*/  IMAD R5, R4, R28, R17 ;  /* 0x0000001c04057224 */ /* 0x000fe400078e0211 */
[----:B------:R-:W-:-:S03]  /*5d00*/  IMAD.MOV.U32 R16, RZ, RZ, 0x1 ;  /* 0x00000001ff107424 */ /* 0x000fc600078e00ff */
[----:B------:R-:W-:Y:S02]  /*5d10*/  SEL R4, R5, R6, !P4 ;  /* 0x0000000605047207 */ /* 0x000fe40006000000 */
[----:B------:R-:W-:Y:S01]  /*5d20*/  SEL R6, R6, R5, !P4 ;  /* 0x0000000506067207 */ /* 0x000fe20006000000 */
[----:B------:R-:W-:-:S07]  /*5d30*/  IMAD.MOV.U32 R5, RZ, RZ, R24 ;  /* 0x000000ffff057224 */ /* 0x000fce00078e0018 */
.L_x_107:
[----:B------:R-:W-:Y:S02]  /*5d40*/  LOP3.LUT P0, RZ, R16, 0xff, RZ, 0xc0, !PT ;  /* 0x000000ff10ff7812 */ /* 0x000fe4000780c0ff */
[----:B------:R-:W-:-:S11]  /*5d50*/  LOP3.LUT R87, R87, 0x1, RZ, 0x3c, !PT ;  /* 0x0000000157577812 */ /* 0x000fd600078e3cff */
[----:B------:R-:W-:Y:S05]  /*5d60*/  @P0 BRA `(.L_x_110) ;  /* 0xffffffc000000947 */ /* 0x000fea000383ffff */
[----:B------:R-:W-:Y:S05]  /*5d70*/  EXIT ;  /* 0x000000000000794d */ /* 0x000fea0003800000 */
.L_x_18:
[----:B------:R-:W-:-:S08]  /*5d80*/  ISETP.NE.AND P0, PT, R18, RZ, PT ;  /* 0x000000ff1200720c */ /* 0x000fd00003f05270 */
[----:B--23-5:R-:W0:-:S00]  /*5d90*/  USETMAXREG.DEALLOC.CTAPOOL 0x28 ;  /* 0x00000028000079c8 */ /* 0x02ce0000080e0500 */
[----:B------:R-:W-:Y:S05]  /*5da0*/  @P0 EXIT ;  /* 0x000000000000094d */ /* 0x000fea0003800000 */
[----:B0-----:R-:W-:Y:S01]  /*5db0*/  LOP3.LUT P0, RZ, R20, 0xff, RZ, 0xc0, !PT ;  /* 0x000000ff14ff7812 */ /* 0x001fe2000780c0ff */
[----:B------:R-:W-:Y:S02]  /*5dc0*/  IMAD.MOV.U32 R13, RZ, RZ, 0x1 ;  /* 0x00000001ff0d7424 */ /* 0x000fe400078e00ff */
[----:B------:R-:W-:-:S10]  /*5dd0*/  IMAD.MOV.U32 R12, RZ, RZ, RZ ;  /* 0x000000ffff0c7224 */ /* 0x000fd400078e00ff */
[----:B------:R-:W-:Y:S05]  /*5de0*/  @!P0 BRA `(.L_x_111) ;  /* 0x0000000c001c8947 */ /* 0x000fea0003800000 */
[----:B------:R-:W0:Y:S01]  /*5df0*/  S2UR UR15, SR_CgaCtaId ;  /* 0x00000000000f79c3 */ /* 0x000e220000008800 */
[----:B------:R-:W-:Y:S01]  /*5e00*/  LOP3.LUT P0, RZ, R11, 0x1f, RZ, 0xc0, !PT ;  /* 0x0000001f0bff7812 */ /* 0x000fe2000780c0ff */
[----:B------:R-:W-:Y:S01]  /*5e10*/  ULDC UR6, c[0x0][0x658] ;  /* 0x0001960000067ab9 */ /* 0x000fe20000000800 */
[----:B------:R-:W-:Y:S01]  /*5e20*/  UMOV UR7, 0xffffffff ;  /* 0xffffffff00077882 */ /* 0x000fe20000000000 */
[----:B------:R-:W-:Y:S01]  /*5e30*/  BSSY B0, `(.L_x_111) ;  /* 0x00000c2000007945 */ /* 0x000fe20003800000 */
[----:B------:R-:W-:Y:S01]  /*5e40*/  USHF.L.U32 UR7, UR7, UR6, URZ ;  /* 0x0000000607077299 */ /* 0x000fe2000800063f */
[C---:B------:R-:W-:Y:S01]  /*5e50*/  ISETP.NE.AND P2, PT, R10.reuse, RZ, PT ;  /* 0x000000ff0a00720c */ /* 0x040fe20003f45270 */
[----:B------:R-:W-:Y:S01]  /*5e60*/  IMAD.MOV.U32 R15, RZ, RZ, 0x1 ;  /* 0x00000001ff0f7424 */ /* 0x000fe200078e00ff */
[----:B------:R-:W-:Y:S01]  /*5e70*/  ISETP.NE.OR P0, PT, R10, RZ, !P0 ;  /* 0x000000ff0a00720c */ /* 0x000fe20004705670 */
[----:B------:R-:W-:Y:S01]  /*5e80*/  IMAD.MOV.U32 R13, RZ, RZ, 0x1 ;  /* 0x00000001ff0d7424 */ /* 0x000fe200078e00ff */
[----:B------:R-:W-:Y:S01]  /*5e90*/  LOP3.LUT R14, R7, 0x2, RZ, 0xfc, !PT ;  /* 0x00000002070e7812 */ /* 0x000fe200078efcff */
[----:B------:R-:W-:Y:S01]  /*5ea0*/  IMAD.MOV.U32 R12, RZ, RZ, RZ ;  /* 0x000000ffff0c7224 */ /* 0x000fe200078e00ff */
[----:B------:R-:W-:Y:S01]  /*5eb0*/  ULDC UR5, c[0x0][0x600] ;  /* 0x0001800000057ab9 */ /* 0x000fe20000000800 */
[----:B------:R-:W-:Y:S01]  /*5ec0*/  UMOV UR8, 0x1 ;  /* 0x0000000100087882 */ /* 0x000fe20000000000 */
[----:B------:R-:W-:-:S02]  /*5ed0*/  UIADD3 UR24, UR13, 0x1, URZ ;  /* 0x000000010d187890 */ /* 0x000fc4000fffe03f */
[----:B------:R-:W-:Y:S02]  /*5ee0*/  UIADD3 UR18, UR5, -0x1, URZ ;  /* 0xffffffff05127890 */ /* 0x000fe4000fffe03f */
[----:B------:R-:W-:Y:S02]  /*5ef0*/  USHF.L.U32 UR20, UR8, UR6, URZ ;  /* 0x0000000608147299 */ /* 0x000fe4000800063f */
[----:B------:R-:W-:Y:S01]  /*5f00*/  ULOP3.LUT UR19, URZ, UR7, URZ, 0x33, !UPT ;  /* 0x000000073f137292 */ /* 0x000fe2000f8e333f */
[----:B------:R-:W-:Y:S01]  /*5f10*/  ULDC.64 UR22, c[0x0][0x198] ;  /* 0x0000660000167ab9 */ /* 0x000fe20000000a00 */
[----:B0-----:R-:W-:Y:S02]  /*5f20*/  USHF.L.U32 UR4, UR15, 0x4, URZ ;  /* 0x000000040f047899 */ /* 0x001fe4000800063f */
[----:B------:R-:W-:Y:S02]  /*5f30*/  USHF.L.U32 UR15, UR15, 0x9, URZ ;  /* 0x000000090f0f7899 */ /* 0x000fe4000800063f */
[----:B------:R-:W-:-:S12]  /*5f40*/  ULOP3.LUT UR14, UR4, 0x30, URZ, 0xc0, !UPT ;  /* 0x00000030040e7892 */ /* 0x000fd8000f8ec03f */
.L_x_123:
[----:B------:R-:W-:-:S03]  /*5f50*/  UMOV UR4, 0xffffffff ;  /* 0xffffffff00047882 */ /* 0x000fc60000000000 */
[----:B------:R-:W-:Y:S05]  /*5f60*/  BRA.DIV UR4, `(.L_x_112) ;  /* 0x0000002e042c7947 */ /* 0x000fea000b800000 */
[----:B------:R-:W-:-:S13]  /*5f70*/  ELECT P1, URZ, PT ;  /* 0x00000000003f782f */ /* 0x000fda0003820000 */
.L_x_188:
[----:B------:R-:W0:Y:S01]  /*5f80*/  LDC R10, c[0x0][0x28c] ;  /* 0x0000a300ff0a7b82 */ /* 0x000e220000000800 */
[----:B------:R-:W-:Y:S01]  /*5f90*/  BSSY B1, `(.L_x_113) ;  /* 0x0000038000017945 */ /* 0x000fe20003800000 */
[----:B0-----:R-:W-:-:S13]  /*5fa0*/  ISETP.LT.OR P1, PT, R10, 0x1, !P1 ;  /* 0x000000010a00780c */ /* 0x001fda0004f21670 */
[----:B------:R-:W-:Y:S05]  /*5fb0*/  @P1 BRA `(.L_x_114) ;  /* 0x0000000000d41947 */ /* 0x000fea0003800000 */
[----:B------:R-:W-:Y:S01]  /*5fc0*/  IMAD.SHL.U32 R16, R6, 0x40, RZ ;  /* 0x0000004006107824 */ /* 0x000fe200078e00ff */
[----:B------:R-:W-:Y:S01]  /*5fd0*/  LEA R17, R4, UR14, 0x6 ;  /* 0x0000000e04117c11 */ /* 0x000fe2000f8e30ff */
[----:B------:R-:W-:Y:S02]  /*5fe0*/  IMAD.MOV.U32 R18, RZ, RZ, RZ ;  /* 0x000000ffff127224 */ /* 0x000fe400078e00ff */
[----:B------:R-:W-:Y:S02]  /*5ff0*/  IMAD.U32 R20, RZ, RZ, UR24 ;  /* 0x00000018ff147e24 */ /* 0x000fe4000f8e00ff */
[----:B------:R-:W-:Y:S02]  /*6000*/  IMAD.MOV.U32 R4, RZ, RZ, R13 ;  /* 0x000000ffff047224 */ /* 0x000fe400078e000d */
[----:B------:R-:W-:-:S07]  /*6010*/  IMAD.MOV.U32 R6, RZ, RZ, R12 ;  /* 0x000000ffff067224 */ /* 0x000fce00078e000c */
.L_x_118:
[----:B------:R-:W0:Y:S01]  /*6020*/  S2R R11, SR_CgaCtaId ;  /* 0x00000000000b7919 */ /* 0x000e220000008800 */
[----:B------:R-:W-:-:S04]  /*6030*/  MOV R10, 0x400 ;  /* 0x00000400000a7802 */ /* 0x000fc80000000f00 */
[----:B0-----:R-:W-:Y:S02]  /*6040*/  LEA R21, R11, R10, 0x18 ;  /* 0x0000000a0b157211 */ /* 0x001fe400078ec0ff */
[----:B------:R-:W-:Y:S01]  /*6050*/  SHF.L.U32 R10, R4, 0x1f, RZ ;  /* 0x0000001f040a7819 */ /* 0x000fe200000006ff */
[----:B------:R-:W0:Y:S02]  /*6060*/  @!P2 LDC R11, c[0x0][0x500] ;  /* 0x00014000ff0bab82 */ /* 0x000e240000000800 */
[----:B------:R-:W-:-:S04]  /*6070*/  IMAD R19, R6, 0x8, R21 ;  /* 0x0000000806137824 */ /* 0x000fc800078e0215 */
[----:B------:R-:W1:Y:S02]  /*6080*/  SYNCS.PHASECHK.TRANS64.TRYWAIT P1, [R19+URZ+0x1c0], R10 ;  /* 0x0001c00a130075a7 */ /* 0x000e64000802017f */
[----:B-1----:R-:W-:Y:S05]  /*6090*/  @!P1 BRA `(.L_x_115) ;  /* 0x0000002c00009947 */ /* 0x002fea0003800000 */
.L_x_189:
[----:B-1----:R-:W-:Y:S01]  /*60a0*/  PRMT R10, R14, 0x9910, RZ ;  /* 0x000099100e0a7816 */ /* 0x002fe200000000ff */
[----:B0-----:R0:W-:Y:S03]  /*60b0*/  @!P2 SYNCS.ARRIVE.TRANS64 RZ, [R19+URZ], R11 ;  /* 0x0000000b13ffa9a7 */ /* 0x0011e6000800003f */
[----:B------:R-:W-:-:S13]  /*60c0*/  ISETP.NE.AND P1, PT, R10, 0x2, PT ;  /* 0x000000020a00780c */ /* 0x000fda0003f25270 */
[----:B0-----:R-:W-:Y:S05]  /*60d0*/  @P1 BRA `(.L_x_116) ;  /* 0x0000000000041947 */ /* 0x001fea0003800000 */
[----:B------:R-:W-:Y:S01]  /*60e0*/  BPT.TRAP 0x1 ;  /* 0x000000040000795c */ /* 0x000fe20000300000 */
.L_x_116:
[----:B------:R-:W-:Y:S05]  /*60f0*/  @P0 BRA `(.L_x_117) ;  /* 0x0000000000040947 */ /* 0x000fea0003800000 */
[----:B------:R-:W-:Y:S01]  /*6100*/  BPT.TRAP 0x1 ;  /* 0x000000040000795c */ /* 0x000fe20000300000 */
.L_x_117:
[----:B------:R-:W-:Y:S01]  /*6110*/  R2UR UR5, R6 ;  /* 0x00000000060572ca */ /* 0x000fe200000e0000 */
[----:B------:R-:W-:Y:S01]  /*6120*/  VIADD R20, R20, 0xffffffff ;  /* 0xffffffff14147836 */ /* 0x000fe20000000000 */
[----:B------:R-:W-:Y:S01]  /*6130*/  R2UR UR17, R21 ;  /* 0x00000000151172ca */ /* 0x000fe200000e0000 */
[----:B------:R-:W-:Y:S01]  /*6140*/  UIADD3 UR4, UP0, UR22, 0xf0, URZ ;  /* 0x000000f016047890 */ /* 0x000fe2000ff1e03f */
[----:B------:R-:W-:Y:S01]  /*6150*/  R2UR UR9, R19 ;  /* 0x00000000130972ca */ /* 0x000fe200000e0000 */
[----:B------:R-:W-:Y:S01]  /*6160*/  UIADD3 UR26, UP1, UR22, 0x1f0, URZ ;  /* 0x000001f0161a7890 */ /* 0x000fe2000ff3e03f */
[----:B------:R-:W-:Y:S01]  /*6170*/  R2UR UR11, R16 ;  /* 0x00000000100b72ca */ /* 0x000fe200000e0000 */
[----:B------:R-:W-:Y:S01]  /*6180*/  VIADD R6, R6, 0x1 ;  /* 0x0000000106067836 */ /* 0x000fe20000000000 */
[----:B------:R-:W-:Y:S01]  /*6190*/  R2UR UR10, R18 ;  /* 0x00000000120a72ca */ /* 0x000fe200000e0000 */
[----:B------:R-:W-:Y:S01]  /*61a0*/  UIADD3.X UR27, URZ, UR23, URZ, UP1, !UPT ;  /* 0x000000173f1b7290 */ /* 0x000fe20008ffe43f */
[----:B------:R-:W-:Y:S01]  /*61b0*/  R2UR UR12, R5 ;  /* 0x00000000050c72ca */ /* 0x000fe200000e0000 */
[----:B------:R-:W-:Y:S01]  /*61c0*/  UMOV UR6, 0x0 ;  /* 0x0000000000067882 */ /* 0x000fe20000000000 */
[----:B------:R-:W-:Y:S01]  /*61d0*/  R2UR UR21, R17 ;  /* 0x00000000111572ca */ /* 0x000fe200000e0000 */
[----:B------:R-:W-:Y:S01]  /*61e0*/  USHF.L.U32 UR5, UR5, 0xb, URZ ;  /* 0x0000000b05057899 */ /* 0x000fe2000800063f */
[----:B------:R-:W-:Y:S01]  /*61f0*/  ISETP.GT.AND P3, PT, R20, 0x1, PT ;  /* 0x000000011400780c */ /* 0x000fe20003f64270 */
[----:B------:R-:W-:Y:S01]  /*6200*/  UMOV UR7, 0x10000000 ;  /* 0x1000000000077882 */ /* 0x000fe20000000000 */
[----:B------:R-:W-:Y:S01]  /*6210*/  ISETP.NE.AND P1, PT, R6, 0x38, PT ;  /* 0x000000380600780c */ /* 0x000fe20003f25270 */
[----:B------:R-:W-:Y:S01]  /*6220*/  ULOP3.LUT UR8, UR5, 0x600, UR15, 0xf8, !UPT ;  /* 0x0000060005087892 */ /* 0x000fe2000f8ef80f */
[----:B------:R-:W-:Y:S01]  /*6230*/  VIADD R18, R18, 0x20 ;  /* 0x0000002012127836 */ /* 0x000fe20000000000 */
[----:B------:R-:W-:Y:S01]  /*6240*/  UIADD3 UR16, UR17, 0x480, UR5 ;  /* 0x0000048011107890 */ /* 0x000fe2000fffe005 */
[----:B------:R-:W-:Y:S01]  /*6250*/  SEL R11, RZ, 0x1, P1 ;  /* 0x00000001ff0b7807 */ /* 0x000fe20000800000 */
[----:B------:R-:W-:Y:S01]  /*6260*/  UIADD3.X UR5, URZ, UR23, URZ, UP0, !UPT ;  /* 0x000000173f057290 */ /* 0x000fe200087fe43f */
[----:B------:R-:W-:Y:S01]  /*6270*/  SEL R6, R6, RZ, P1 ;  /* 0x000000ff06067207 */ /* 0x000fe20000800000 */
[----:B------:R-:W-:Y:S01]  /*6280*/  UIADD3 UR17, UR17, 0x1c480, UR8 ;  /* 0x0001c48011117890 */ /* 0x000fe2000fffe008 */
[----:B------:R-:W-:Y:S01]  /*6290*/  LOP3.LUT R4, R4, R11, RZ, 0x3c, !PT ;  /* 0x0000000b04047212 */ /* 0x000fe200078e3cff */
[----:B------:R-:W-:Y:S01]  /*62a0*/  UMOV UR25, 0xf0000 ;  /* 0x000f000000197882 */ /* 0x000fe20000000000 */
[----:B------:R-:W-:-:S04]  /*62b0*/  UMOV UR8, UR16 ;  /* 0x0000001000087c82 */ /* 0x000fc80008000000 */
[----:B------:R0:W-:Y:S02]  /*62c0*/  UTMALDG.3D [UR8], [UR4], desc[UR6] ;  /* 0x00000608040075b4 */ /* 0x0001e40008011000 */
[----:B0-----:R-:W-:Y:S01]  /*62d0*/  UMOV UR8, UR17 ;  /* 0x0000001100087c82 */ /* 0x001fe20008000000 */
[----:B------:R-:W-:Y:S02]  /*62e0*/  UMOV UR11, UR21 ;  /* 0x00000015000b7c82 */ /* 0x000fe40008000000 */
[----:B------:R0:W-:Y:S02]  /*62f0*/  UTMALDG.3D.MULTICAST [UR8], [UR26], UR25, desc[UR6] ;  /* 0x000006081a0073b4 */ /* 0x0001e40008011819 */
[----:B0-----:R-:W-:Y:S05]  /*6300*/  @P3 BRA `(.L_x_118) ;  /* 0xfffffffc00443947 */ /* 0x001fea000383ffff */
.L_x_114:
[----:B------:R-:W-:Y:S05]  /*6310*/  BSYNC B1 ;  /* 0x0000000000017941 */ /* 0x000fea0003800000 */
.L_x_113:
[----:B------:R-:W-:Y:S01]  /*6320*/  LOP3.LUT P5, RZ, R15, 0xff, RZ, 0xc0, !PT ;  /* 0x000000ff0fff7812 */ /* 0x000fe200078ac0ff */
[----:B------:R-:W-:Y:S01]  /*6330*/  VIADD R11, R12, UR13 ;  /* 0x0000000d0c0b7c36 */ /* 0x000fe20008000000 */
[----:B------:R-:W-:Y:S01]  /*6340*/  ULDC.64 UR4, c[0x0][0x650] ;  /* 0x0001940000047ab9 */ /* 0x000fe20000000a00 */
[----:B------:R-:W-:Y:S01]  /*6350*/  IMAD.U32 R6, RZ, RZ, UR13 ;  /* 0x0000000dff067e24 */ /* 0x000fe2000f8e00ff */
[----:B------:R-:W-:Y:S01]  /*6360*/  UISETP.GE.U32.AND UP0, UPT, UR13, 0x38, UPT ;  /* 0x000000380d00788c */ /* 0x000fe2000bf06070 */
[----:B------:R-:W-:Y:S01]  /*6370*/  BSSY B1, `(.L_x_119) ;  /* 0x000006b000017945 */ /* 0x000fe20003800000 */
[----:B------:R-:W-:Y:S02]  /*6380*/  ISETP.GT.U32.AND P1, PT, R11, 0x37, PT ;  /* 0x000000370b00780c */ /* 0x000fe40003f24070 */
[----:B------:R-:W-:Y:S02]  /*6390*/  PRMT R10, RZ, 0x7610, R10 ;  /* 0x00007610ff0a7816 */ /* 0x000fe4000000000a */
[----:B------:R-:W-:-:S02]  /*63a0*/  ISETP.LT.U32.AND P1, PT, R6, 0x38, P1 ;  /* 0x000000380600780c */ /* 0x000fc40000f21070 */
[----:B------:R-:W-:Y:S01]  /*63b0*/  PLOP3.LUT P3, PT, PT, PT, UP0, 0x80, 0x0 ;  /* 0x000000000000781c */ /* 0x000fe20003f6f008 */
[----:B------:R-:W0:Y:S01]  /*63c0*/  @P5 S2R R5, SR_CgaCtaId ;  /* 0x0000000000055919 */ /* 0x000e220000008800 */
[----:B------:R-:W-:Y:S02]  /*63d0*/  @P5 MOV R4, 0x400 ;  /* 0x0000040000045802 */ /* 0x000fe40000000f00 */
[----:B------:R-:W-:Y:S02]  /*63e0*/  SEL R6, RZ, 0x1, !P1 ;  /* 0x00000001ff067807 */ /* 0x000fe40004800000 */
[----:B------:R-:W-:Y:S02]  /*63f0*/  PRMT R15, RZ, 0x7610, R15 ;  /* 0x00007610ff0f7816 */ /* 0x000fe4000000000f */
[----:B------:R-:W-:Y:S01]  /*6400*/  LOP3.LUT R13, R13, R6, RZ, 0x3c, !PT ;  /* 0x000000060d0d7212 */ /* 0x000fe200078e3cff */
[----:B------:R-:W-:Y:S01]  /*6410*/  IMAD.MOV.U32 R6, RZ, RZ, -0x1 ;  /* 0xffffffffff067424 */ /* 0x000fe200078e00ff */
[----:B0-----:R-:W-:-:S04]  /*6420*/  @P5 LEA R4, R5, R4, 0x18 ;  /* 0x0000000405045211 */ /* 0x001fc800078ec0ff */
[----:B------:R0:W-:Y:S01]  /*6430*/  @P5 SYNCS.ARRIVE.TRANS64.A1T0 RZ, [R4+URZ+0x3b8], RZ ;  /* 0x0003b8ff04ff59a7 */ /* 0x0001e2000810003f */
[----:B------:R-:W-:-:S04]  /*6440*/  IADD3 R2, P5, R2, R8, RZ ;  /* 0x0000000802027210 */ /* 0x000fc80007fbe0ff */
[----:B------:R-:W-:Y:S01]  /*6450*/  ISETP.GE.U32.AND P1, PT, R2, UR4, PT ;  /* 0x0000000402007c0c */ /* 0x000fe2000bf26070 */
[----:B------:R-:W-:Y:S01]  /*6460*/  IMAD.X R3, R3, 0x1, R0, P5 ;  /* 0x0000000103037824 */ /* 0x000fe200028e0600 */
[----:B0-----:R-:W-:-:S04]  /*6470*/  SHF.R.U32.HI R4, RZ, 0x3, R11 ;  /* 0x00000003ff047819 */ /* 0x001fc8000001160b */
[----:B------:R-:W-:Y:S01]  /*6480*/  ISETP.GE.U32.AND.EX P1, PT, R3, UR5, PT, P1 ;  /* 0x0000000503007c0c */ /* 0x000fe2000bf26110 */
[----:B------:R-:W-:-:S04]  /*6490*/  IMAD.WIDE.U32 R4, R4, 0x24924925, RZ ;  /* 0x2492492504047825 */ /* 0x000fc800078e00ff */
[----:B------:R-:W-:Y:S01]  /*64a0*/  IMAD R12, R5, -0x38, R11 ;  /* 0xffffffc8050c7824 */ /* 0x000fe200078e020b */
[----:B------:R-:W-:Y:S01]  /*64b0*/  @P3 LOP3.LUT R13, R13, 0x1, R5, 0x78, !PT ;  /* 0x000000010d0d3812 */ /* 0x000fe200078e7805 */
[----:B------:R-:W-:Y:S02]  /*64c0*/  IMAD.MOV.U32 R4, RZ, RZ, -0x1 ;  /* 0xffffffffff047424 */ /* 0x000fe400078e00ff */
[----:B------:R-:W-:-:S04]  /*64d0*/  IMAD.MOV.U32 R5, RZ, RZ, -0x1 ;  /* 0xffffffffff057424 */ /* 0x000fc800078e00ff */
[----:B------:R-:W-:Y:S05]  /*64e0*/  @P1 BRA `(.L_x_120) ;  /* 0x00000004004c1947 */ /* 0x000fea0003800000 */
[----:B------:R-:W0:Y:S01]  /*64f0*/  S2R R17, SR_CTAID.X ;  /* 0x0000000000117919 */ /* 0x000e220000002500 */
[----:B------:R-:W-:Y:S01]  /*6500*/  ULDC.64 UR4, c[0x0][0x628] ;  /* 0x00018a0000047ab9 */ /* 0x000fe20000000a00 */
[----:B------:R-:W1:Y:S01]  /*6510*/  LDC R18, c[0x0][0x144] ;  /* 0x00005100ff127b82 */ /* 0x000e620000000800 */
[----:B------:R-:W-:Y:S01]  /*6520*/  ISETP.NE.U32.AND P1, PT, RZ, UR4, PT ;  /* 0x00000004ff007c0c */ /* 0x000fe2000bf25070 */
[----:B------:R-:W2:Y:S01]  /*6530*/  S2R R6, SR_CTAID.Y ;  /* 0x0000000000067919 */ /* 0x000ea20000002600 */
[----:B------:R-:W-:Y:S01]  /*6540*/  ULDC UR6, c[0x0][0x150] ;  /* 0x0000540000067ab9 */ /* 0x000fe20000000800 */
[----:B------:R-:W-:Y:S01]  /*6550*/  ULDC UR7, c[0x0][0x630] ;  /* 0x00018c0000077ab9 */ /* 0x000fe20000000800 */
[----:B------:R-:W-:Y:S01]  /*6560*/  ISETP.NE.AND.EX P1, PT, RZ, UR5, PT, P1 ;  /* 0x00000005ff007c0c */ /* 0x000fe2000bf25310 */
[----:B------:R-:W-:Y:S01]  /*6570*/  IMAD.MOV.U32 R4, RZ, RZ, R2 ;  /* 0x000000ffff047224 */ /* 0x000fe200078e0002 */
[----:B0-----:R-:W-:-:S05]  /*6580*/  I2FP.F32.U32 R5, R17 ;  /* 0x0000001100057245 */ /* 0x001fca0000201000 */
[----:B------:R-:W-:Y:S01]  /*6590*/  FMUL R20, R5, UR6 ;  /* 0x0000000605147c20 */ /* 0x000fe20008400000 */
[----:B------:R-:W-:-:S05]  /*65a0*/  IMAD.MOV.U32 R5, RZ, RZ, R3 ;  /* 0x000000ffff057224 */ /* 0x000fca00078e0003 */
[----:B--2---:R-:W-:Y:S05]  /*65b0*/  @!P1 BRA `(.L_x_121) ;  /* 0x0000000000289947 */ /* 0x004fea0003800000 */
[----:B------:R-:W-:Y:S02]  /*65c0*/  ULDC UR6, c[0x0][0x634] ;  /* 0x00018d0000067ab9 */ /* 0x000fe40000000800 */
[----:B------:R-:W-:-:S05]  /*65d0*/  IADD3 R5, P1, R2, UR6, RZ ;  /* 0x0000000602057c10 */ /* 0x000fca000ff3e0ff */
[----:B------:R-:W-:-:S04]  /*65e0*/  IMAD.X R19, RZ, RZ, R3, P1 ;  /* 0x000000ffff137224 */ /* 0x000fc800008e0603 */
[----:B------:R-:W-:-:S04]  /*65f0*/  IMAD.WIDE.U32 R10, R19, UR4, RZ ;  /* 0x00000004130a7c25 */ /* 0x000fc8000f8e00ff */
[----:B------:R-:W-:-:S04]  /*6600*/  IMAD.WIDE.U32 R10, P1, R5, UR5, R10 ;  /* 0x00000005050a7c25 */ /* 0x000fc8000f82000a */
[----:B------:R-:W-:-:S04]  /*6610*/  IMAD.WIDE.U32 R4, R5, UR4, RZ ;  /* 0x0000000405047c25 */ /* 0x000fc8000f8e00ff */
[----:B------:R-:W-:Y:S01]  /*6620*/  IMAD.MOV.U32 R4, RZ, RZ, R11 ;  /* 0x000000ffff047224 */ /* 0x000fe200078e000b */
[----:B------:R-:W-:Y:S01]  /*6630*/  IADD3 RZ, P3, R5, R10, RZ ;  /* 0x0000000a05ff7210 */ /* 0x000fe20007f7e0ff */
[----:B------:R-:W-:-:S04]  /*6640*/  IMAD.X R5, RZ, RZ, RZ, P1 ;  /* 0x000000ffff057224 */ /* 0x000fc800008e06ff */
[----:B------:R-:W-:-:S08]  /*6650*/  IMAD.WIDE.U32.X R4, R19, UR5, R4, P3 ;  /* 0x0000000513047c25 */ /* 0x000fd000098e0404 */
.L_x_121:
[--C-:B------:R-:W-:Y:S01]  /*6660*/  SHF.R.U64 R16, R4, UR7, R5.reuse ;  /* 0x0000000704107c19 */ /* 0x100fe20008001205 */
[----:B------:R-:W0:Y:S01]  /*6670*/  F2I.U32.TRUNC.NTZ R20, R20 ;  /* 0x0000001400147305 */ /* 0x000e22000020f000 */
[----:B------:R-:W-:Y:S01]  /*6680*/  SHF.R.U32.HI R4, RZ, UR7, R5 ;  /* 0x00000007ff047c19 */ /* 0x000fe20008011605 */
[----:B------:R-:W-:Y:S01]  /*6690*/  ULDC.64 UR4, c[0x0][0x620] ;  /* 0x0001880000047ab9 */ /* 0x000fe20000000a00 */
[----:B------:R-:W-:Y:S01]  /*66a0*/  IADD3 R11, P1, RZ, -R16, RZ ;  /* 0x80000010ff0b7210 */ /* 0x000fe20007f3e0ff */
[----:B------:R-:W-:Y:S01]  /*66b0*/  ULDC.64 UR6, c[0x0][0x640] ;  /* 0x0001900000067ab9 */ /* 0x000fe20000000a00 */
[----:B------:R-:W2:Y:S03]  /*66c0*/  LDC R21, c[0x0][0x148] ;  /* 0x00005200ff157b82 */ /* 0x000ea60000000800 */
[----:B------:R-:W-:Y:S01]  /*66d0*/  IMAD.X R4, RZ, RZ, ~R4, P1 ;  /* 0x000000ffff047224 */ /* 0x000fe200008e0e04 */
[----:B------:R-:W-:-:S03]  /*66e0*/  ISETP.NE.U32.AND P1, PT, RZ, UR6, PT ;  /* 0x00000006ff007c0c */ /* 0x000fc6000bf25070 */
[----:B------:R-:W-:Y:S01]  /*66f0*/  IMAD R10, R4, UR4, RZ ;  /* 0x00000004040a7c24 */ /* 0x000fe2000f8e02ff */
[----:B------:R-:W-:Y:S01]  /*6700*/  ISETP.NE.AND.EX P1, PT, RZ, UR7, PT, P1 ;  /* 0x00000007ff007c0c */ /* 0x000fe2000bf25310 */
[----:B------:R-:W-:Y:S01]  /*6710*/  IMAD.WIDE.U32 R4, R11, UR4, R2 ;  /* 0x000000040b047c25 */ /* 0x000fe2000f8e0002 */
[----:B------:R-:W-:-:S03]  /*6720*/  ULDC UR4, c[0x0][0x618] ;  /* 0x0001860000047ab9 */ /* 0x000fc60000000800 */
[----:B------:R-:W-:Y:S01]  /*6730*/  IMAD R11, R11, UR5, R10 ;  /* 0x000000050b0b7c24 */ /* 0x000fe2000f8e020a */
[----:B------:R-:W-:Y:S01]  /*6740*/  ULDC UR5, c[0x0][0x154] ;  /* 0x0000550000057ab9 */ /* 0x000fe20000000800 */
[----:B0-----:R-:W-:Y:S02]  /*6750*/  IMAD.MOV R10, RZ, RZ, -R20 ;  /* 0x000000ffff0a7224 */ /* 0x001fe400078e0a14 */
[----:B------:R-:W-:Y:S02]  /*6760*/  IMAD.IADD R5, R5, 0x1, R11 ;  /* 0x0000000105057824 */ /* 0x000fe400078e020b */
[----:B-1----:R-:W-:Y:S01]  /*6770*/  IMAD R17, R18, R10, R17 ;  /* 0x0000000a12117224 */ /* 0x002fe200078e0211 */
[----:B------:R-:W-:Y:S02]  /*6780*/  I2FP.F32.U32 R10, R6 ;  /* 0x00000006000a7245 */ /* 0x000fe40000201000 */
[--C-:B------:R-:W-:Y:S02]  /*6790*/  SHF.R.U64 R18, R4, UR4, R5.reuse ;  /* 0x0000000404127c19 */ /* 0x100fe40008001205 */
[----:B------:R-:W-:Y:S01]  /*67a0*/  SHF.R.U32.HI R5, RZ, UR4, R5 ;  /* 0x00000004ff057c19 */ /* 0x000fe20008011605 */
[----:B------:R-:W-:Y:S01]  /*67b0*/  FMUL R10, R10, UR5 ;  /* 0x000000050a0a7c20 */ /* 0x000fe20008400000 */
[----:B------:R-:W-:-:S02]  /*67c0*/  ULDC UR4, c[0x0][0x608] ;  /* 0x0001820000047ab9 */ /* 0x000fc40000000800 */
[--C-:B------:R-:W-:Y:S01]  /*67d0*/  SHF.R.U64 R20, R18, UR4, R5.reuse ;  /* 0x0000000412147c19 */ /* 0x100fe20008001205 */
[----:B------:R0:W1:Y:S01]  /*67e0*/  F2I.U32.TRUNC.NTZ R22, R10 ;  /* 0x0000000a00167305 */ /* 0x000062000020f000 */
[----:B------:R-:W-:Y:S01]  /*67f0*/  SHF.R.U32.HI R5, RZ, UR4, R5 ;  /* 0x00000004ff057c19 */ /* 0x000fe20008011605 */
[----:B------:R-:W-:-:S03]  /*6800*/  ULDC UR4, c[0x0][0x658] ;  /* 0x0001960000047ab9 */ /* 0x000fc60000000800 */
[--C-:B------:R-:W-:Y:S02]  /*6810*/  SHF.R.U64 R19, R20, UR4, R5.reuse ;  /* 0x0000000414137c19 */ /* 0x100fe40008001205 */
[----:B------:R-:W-:-:S03]  /*6820*/  SHF.R.U32.HI R23, RZ, UR4, R5 ;  /* 0x00000004ff177c19 */ /* 0x000fc60008011605 */
[----:B------:R-:W-:Y:S02]  /*6830*/  IMAD.MOV.U32 R4, RZ, RZ, R19 ;  /* 0x000000ffff047224 */ /* 0x000fe400078e0013 */
[----:B------:R-:W-:Y:S01]  /*6840*/  IMAD.MOV.U32 R5, RZ, RZ, R23 ;  /* 0x000000ffff057224 */ /* 0x000fe200078e0017 */
[----:B0-----:R-:W-:Y:S06]  /*6850*/  @!P1 BRA `(.L_x_122) ;  /* 0x0000000000289947 */ /* 0x001fec0003800000 */
        /* <DEDUP_REMOVED lines=10> */
.L_x_122:
[----:B------:R-:W-:Y:S01]  /*6900*/  ULDC UR4, c[0x0][0x648] ;  /* 0x0001920000047ab9 */ /* 0x000fe20000000800 */
[----:B-1----:R-:W-:Y:S01]  /*6910*/  IMAD.MOV R22, RZ, RZ, -R22 ;  /* 0x000000ffff167224 */ /* 0x002fe200078e0a16 */
[----:B------:R-:W-:Y:S01]  /*6920*/  SHF.R.U64 R5, R4, UR4, R5 ;  /* 0x0000000404057c19 */ /* 0x000fe20008001205 */
[----:B------:R-:W-:Y:S01]  /*6930*/  ULDC UR4, c[0x0][0x638] ;  /* 0x00018e0000047ab9 */ /* 0x000fe20000000800 */
[----:B------:R-:W-:Y:S01]  /*6940*/  LOP3.LUT R4, R20, UR19, RZ, 0xc0, !PT ;  /* 0x0000001314047c12 */ /* 0x000fe2000f8ec0ff */
[----:B--2---:R-:W-:Y:S01]  /*6950*/  @P4 IMAD R17, R21, R22, R6 ;  /* 0x0000001615114224 */ /* 0x004fe200078e0206 */
[----:B------:R-:W-:Y:S01]  /*6960*/  LOP3.LUT R18, R18, UR18, RZ, 0xc0, !PT ;  /* 0x0000001212127c12 */ /* 0x000fe2000f8ec0ff */
[----:B------:R-:W-:Y:S01]  /*6970*/  IMAD.MOV R6, RZ, RZ, -R5 ;  /* 0x000000ffff067224 */ /* 0x000fe200078e0a05 */
[----:B------:R-:W-:Y:S01]  /*6980*/  ULDC UR5, c[0x0][0x610] ;  /* 0x0001840000057ab9 */ /* 0x000fe20000000800 */
[----:B------:R-:W-:Y:S02]  /*6990*/  IMAD R4, R5, UR20, R4 ;  /* 0x0000001405047c24 */ /* 0x000fe4000f8e0204 */
[----:B------:R-:W-:Y:S01]  /*69a0*/  IMAD R19, R6, UR4, R19 ;  /* 0x0000000406137c24 */ /* 0x000fe2000f8e0213 */
[----:B------:R-:W-:Y:S01]  /*69b0*/  ULDC UR4, c[0x0][0x600] ;  /* 0x0001800000047ab9 */ /* 0x000fe20000000800 */
[----:B------:R-:W-:-:S02]  /*69c0*/  IMAD R17, R4, UR5, R17 ;  /* 0x0000000504117c24 */ /* 0x000fc4000f8e0211 */
[----:B------:R-:W-:Y:S02]  /*69d0*/  IMAD R6, R19, UR4, R18 ;  /* 0x0000000413067c24 */ /* 0x000fe4000f8e0212 */
[----:B------:R-:W-:Y:S02]  /*69e0*/  IMAD.MOV.U32 R10, RZ, RZ, 0x1 ;  /* 0x00000001ff0a7424 */ /* 0x000fe400078e00ff */
[----:B------:R-:W-:Y:S01]  /*69f0*/  IMAD.MOV.U32 R5, RZ, RZ, R16 ;  /* 0x000000ffff057224 */ /* 0x000fe200078e0010 */
[----:B------:R-:W-:Y:S02]  /*6a00*/  SEL R4, R6, R17, !P4 ;  /* 0x0000001106047207 */ /* 0x000fe40006000000 */
[----:B------:R-:W-:-:S07]  /*6a10*/  SEL R6, R17, R6, !P4 ;  /* 0x0000000611067207 */ /* 0x000fce0006000000 */
.L_x_120:
[----:B------:R-:W-:Y:S05]  /*6a20*/  BSYNC B1 ;  /* 0x0000000000017941 */ /* 0x000fea0003800000 */
.L_x_119:
[----:B------:R-:W-:-:S13]  /*6a30*/  LOP3.LUT P1, RZ, R10, 0xff, RZ, 0xc0, !PT ;  /* 0x000000ff0aff7812 */ /* 0x000fda000782c0ff */
[----:B------:R-:W-:Y:S05]  /*6a40*/  @P1 BRA `(.L_x_123) ;  /* 0xfffffff400401947 */ /* 0x000fea000383ffff */
[----:B------:R-:W-:Y:S05]  /*6a50*/  BSYNC B0 ;  /* 0x0000000000007941 */ /* 0x000fea0003800000 */
.L_x_111:
[----:B------:R-:W-:-:S03]  /*6a60*/  UMOV UR4, 0xffffffff ;  /* 0xffffffff00047882 */ /* 0x000fc60000000000 */
[----:B------:R-:W-:Y:S05]  /*6a70*/  BRA.DIV UR4, `(.L_x_124) ;  /* 0x00000022049c7947 */ /* 0x000fea000b800000 */
[----:B------:R-:W-:-:S13]  /*6a80*/  ELECT P0, URZ, PT ;  /* 0x00000000003f782f */ /* 0x000fda0003800000 */
.L_x_192:
[----:B------:R-:W-:Y:S04]  /*6a90*/  BSSY B0, `(.L_x_125) ;  /* 0x00001ff000007945 */ /* 0x000fe80003800000 */
[----:B------:R-:W-:Y:S05]  /*6aa0*/  @!P0 BRA `(.L_x_126) ;  /* 0x0000001c00f48947 */ /* 0x000fea0003800000 */
[----:B------:R-:W-:-:S04]  /*6ab0*/  LOP3.LUT R7, R7, 0x2, RZ, 0xfc, !PT ;  /* 0x0000000207077812 */ /* 0x000fc800078efcff */
[----:B------:R-:W-:-:S13]  /*6ac0*/  ISETP.NE.AND P0, PT, R7, 0x3, PT ;  /* 0x000000030700780c */ /* 0x000fda0003f05270 */
[----:B------:R-:W-:Y:S05]  /*6ad0*/  @!P0 BRA `(.L_x_127) ;  /* 0x0000000000048947 */ /* 0x000fea0003800000 */
[----:B------:R-:W-:Y:S01]  /*6ae0*/  BPT.TRAP 0x1 ;  /* 0x000000040000795c */ /* 0x000fe20000300000 */
.L_x_127:
[----:B------:R-:W0:Y:S01]  /*6af0*/  S2R R3, SR_CgaCtaId ;  /* 0x0000000000037919 */ /* 0x000e220000008800 */
[----:B------:R-:W-:Y:S02]  /*6b00*/  MOV R0, 0x400 ;  /* 0x0000040000007802 */ /* 0x000fe40000000f00 */
[----:B------:R-:W-:Y:S02]  /*6b10*/  SHF.L.U32 R2, R13, 0x1f, RZ ;  /* 0x0000001f0d027819 */ /* 0x000fe400000006ff */
[----:B0-----:R-:W-:-:S05]  /*6b20*/  LEA R3, R3, R0, 0x18 ;  /* 0x0000000003037211 */ /* 0x001fca00078ec0ff */
[----:B------:R-:W-:-:S04]  /*6b30*/  VIADD R3, R3, 0x1c0 ;  /* 0x000001c003037836 */ /* 0x000fc80000000000 */
[C---:B------:R-:W-:Y:S02]  /*6b40*/  IMAD R5, R12.reuse, 0x8, R3 ;  /* 0x000000080c057824 */ /* 0x040fe400078e0203 */
[----:B------:R-:W-:Y:S02]  /*6b50*/  VIADD R12, R12, 0x1 ;  /* 0x000000010c0c7836 */ /* 0x000fe40000000000 */
[----:B------:R-:W0:Y:S03]  /*6b60*/  SYNCS.PHASECHK.TRANS64.TRYWAIT P0, [R5+URZ], R2 ;  /* 0x00000002050075a7 */ /* 0x000e26000800017f */
[----:B------:R-:W-:-:S04]  /*6b70*/  ISETP.NE.AND P1, PT, R12, 0x38, PT ;  /* 0x000000380c00780c */ /* 0x000fc80003f25270 */
[----:B------:R-:W-:Y:S02]  /*6b80*/  SEL R0, RZ, 0x1, P1 ;  /* 0x00000001ff007807 */ /* 0x000fe40000800000 */
[----:B------:R-:W-:Y:S02]  /*6b90*/  SEL R12, R12, RZ, P1 ;  /* 0x000000ff0c0c7207 */ /* 0x000fe40000800000 */
[----:B------:R-:W-:-:S03]  /*6ba0*/  LOP3.LUT R13, R13, R0, RZ, 0x3c, !PT ;  /* 0x000000000d0d7212 */ /* 0x000fc600078e3cff */
[----:B------:R-:W-:Y:S01]  /*6bb0*/  IMAD R7, R12, 0x8, R3 ;  /* 0x000000080c077824 */ /* 0x000fe200078e0203 */
[----:B------:R-:W-:Y:S01]  /*6bc0*/  SHF.L.U32 R4, R13, 0x1f, RZ ;  /* 0x0000001f0d047819 */ /* 0x000fe200000006ff */
[----:B0-----:R-:W-:Y:S06]  /*6bd0*/  @!P0 BRA `(.L_x_128) ;  /* 0x0000002000688947 */ /* 0x001fec0003800000 */
.L_x_193:
[----:B------:R-:W1:Y:S01]  /*6be0*/  SYNCS.PHASECHK.TRANS64.TRYWAIT P0, [R7+URZ], R4 ;  /* 0x00000004070075a7 */ /* 0x000e62000800017f */
[----:B------:R-:W-:-:S05]  /*6bf0*/  VIADD R0, R12, 0x1 ;  /* 0x000000010c007836 */ /* 0x000fca0000000000 */
[----:B------:R-:W-:-:S04]  /*6c00*/  ISETP.NE.AND P1, PT, R0, 0x38, PT ;  /* 0x000000380000780c */ /* 0x000fc80003f25270 */
[----:B0-----:R-:W-:Y:S02]  /*6c10*/  SEL R2, RZ, 0x1, P1 ;  /* 0x00000001ff027807 */ /* 0x001fe40000800000 */
[----:B------:R-:W-:Y:S02]  /*6c20*/  SEL R0, R0, RZ, P1 ;  /* 0x000000ff00007207 */ /* 0x000fe40000800000 */
[----:B------:R-:W-:-:S03]  /*6c30*/  LOP3.LUT R13, R13, R2, RZ, 0x3c, !PT ;  /* 0x000000020d0d7212 */ /* 0x000fc600078e3cff */
[----:B------:R-:W-:Y:S01]  /*6c40*/  IMAD R6, R0, 0x8, R3 ;  /* 0x0000000800067824 */ /* 0x000fe200078e0203 */
[----:B------:R-:W-:Y:S01]  /*6c50*/  SHF.L.U32 R5, R13, 0x1f, RZ ;  /* 0x0000001f0d057819 */ /* 0x000fe200000006ff */
[----:B-1----:R-:W-:Y:S06]  /*6c60*/  @!P0 BRA `(.L_x_129) ;  /* 0x0000002000588947 */ /* 0x002fec0003800000 */
.L_x_194:
[----:B------:R-:W1:Y:S01]  /*6c70*/  SYNCS.PHASECHK.TRANS64.TRYWAIT P0, [R6+URZ], R5 ;  /* 0x00000005060075a7 */ /* 0x000e62000800017f */
[----:B------:R-:W-:-:S05]  /*6c80*/  VIADD R0, R0, 0x1 ;  /* 0x0000000100007836 */ /* 0x000fca0000000000 */
[----:B------:R-:W-:-:S04]  /*6c90*/  ISETP.NE.AND P1, PT, R0, 0x38, PT ;  /* 0x000000380000780c */ /* 0x000fc80003f25270 */
[----:B------:R-:W-:Y:S02]  /*6ca0*/  SEL R2, RZ, 0x1, P1 ;  /* 0x00000001ff027807 */ /* 0x000fe40000800000 */
[----:B------:R-:W-:Y:S02]  /*6cb0*/  SEL R0, R0, RZ, P1 ;  /* 0x000000ff00007207 */ /* 0x000fe40000800000 */
[----:B------:R-:W-:-:S03]  /*6cc0*/  LOP3.LUT R13, R13, R2, RZ, 0x3c, !PT ;  /* 0x000000020d0d7212 */ /* 0x000fc600078e3cff */
[----:B0-----:R-:W-:Y:S01]  /*6cd0*/  IMAD R7, R0, 0x8, R3 ;  /* 0x0000000800077824 */ /* 0x001fe200078e0203 */
[----:B------:R-:W-:Y:S01]  /*6ce0*/  SHF.L.U32 R4, R13, 0x1f, RZ ;  /* 0x0000001f0d047819 */ /* 0x000fe200000006ff */
[----:B-1----:R-:W-:Y:S06]  /*6cf0*/  @!P0 BRA `(.L_x_130) ;  /* 0x0000002000488947 */ /* 0x002fec0003800000 */
.L_x_195:
        /* <DEDUP_REMOVED lines=9> */
.L_x_196:
        /* <DEDUP_REMOVED lines=9> */
.L_x_197:
        /* <DEDUP_REMOVED lines=9> */
.L_x_198:
        /* <DEDUP_REMOVED lines=9> */
.L_x_199:
        /* <DEDUP_REMOVED lines=9> */
.L_x_200:
        /* <DEDUP_REMOVED lines=9> */
.L_x_201:
        /* <DEDUP_REMOVED lines=9> */
.L_x_202:
        /* <DEDUP_REMOVED lines=9> */
.L_x_203:
        /* <DEDUP_REMOVED lines=9> */
.L_x_204:
        /* <DEDUP_REMOVED lines=9> */
.L_x_205:
        /* <DEDUP_REMOVED lines=9> */
.L_x_206:
        /* <DEDUP_REMOVED lines=9> */
.L_x_207:
        /* <DEDUP_REMOVED lines=9> */
.L_x_208:
        /* <DEDUP_REMOVED lines=9> */
.L_x_209:
        /* <DEDUP_REMOVED lines=9> */
.L_x_210:
        /* <DEDUP_REMOVED lines=9> */
.L_x_211:
        /* <DEDUP_REMOVED lines=9> */
.L_x_212:
        /* <DEDUP_REMOVED lines=9> */
.L_x_213:
        /* <DEDUP_REMOVED lines=9> */
.L_x_214:
        /* <DEDUP_REMOVED lines=9> */
.L_x_215:
        /* <DEDUP_REMOVED lines=9> */
.L_x_216:
        /* <DEDUP_REMOVED lines=9> */
.L_x_217:
        /* <DEDUP_REMOVED lines=9> */
.L_x_218:
        /* <DEDUP_REMOVED lines=9> */
.L_x_219:
        /* <DEDUP_REMOVED lines=9> */
.L_x_220:
        /* <DEDUP_REMOVED lines=9> */
.L_x_221:
        /* <DEDUP_REMOVED lines=9> */
.L_x_222:
        /* <DEDUP_REMOVED lines=9> */
.L_x_223:
        /* <DEDUP_REMOVED lines=9> */
.L_x_224:
        /* <DEDUP_REMOVED lines=9> */
.L_x_225:
        /* <DEDUP_REMOVED lines=9> */
.L_x_226:
        /* <DEDUP_REMOVED lines=9> */
.L_x_227:
        /* <DEDUP_REMOVED lines=9> */
.L_x_228:
        /* <DEDUP_REMOVED lines=9> */
.L_x_229:
        /* <DEDUP_REMOVED lines=9> */
.L_x_230:
        /* <DEDUP_REMOVED lines=9> */
.L_x_231:
        /* <DEDUP_REMOVED lines=9> */
.L_x_232:
        /* <DEDUP_REMOVED lines=9> */
.L_x_233:
        /* <DEDUP_REMOVED lines=9> */
.L_x_234:
        /* <DEDUP_REMOVED lines=9> */
.L_x_235:
        /* <DEDUP_REMOVED lines=9> */
.L_x_236:
        /* <DEDUP_REMOVED lines=9> */
.L_x_237:
        /* <DEDUP_REMOVED lines=9> */
.L_x_238:
        /* <DEDUP_REMOVED lines=9> */
.L_x_239:
        /* <DEDUP_REMOVED lines=9> */
.L_x_240:
        /* <DEDUP_REMOVED lines=9> */
.L_x_241:
        /* <DEDUP_REMOVED lines=9> */
.L_x_242:
        /* <DEDUP_REMOVED lines=9> */
.L_x_243:
        /* <DEDUP_REMOVED lines=9> */
.L_x_244:
        /* <DEDUP_REMOVED lines=9> */
.L_x_245:
        /* <DEDUP_REMOVED lines=9> */
.L_x_246:
[----:B------:R-:W1:Y:S01]  /*89b0*/  SYNCS.PHASECHK.TRANS64.TRYWAIT P0, [R6+URZ], R5 ;  /* 0x00000005060075a7 */ /* 0x000e62000800017f */
[----:B------:R-:W-:-:S05]  /*89c0*/  VIADD R0, R0, 0x1 ;  /* 0x0000000100007836 */ /* 0x000fca0000000000 */
[----:B------:R-:W-:-:S04]  /*89d0*/  ISETP.NE.AND P1, PT, R0, 0x38, PT ;  /* 0x000000380000780c */ /* 0x000fc80003f25270 */
[----:B------:R-:W-:Y:S02]  /*89e0*/  SEL R2, RZ, 0x1, P1 ;  /* 0x00000001ff027807 */ /* 0x000fe40000800000 */
[----:B------:R-:W-:Y:S02]  /*89f0*/  SEL R0, R0, RZ, P1 ;  /* 0x000000ff00007207 */ /* 0x000fe40000800000 */
[----:B------:R-:W-:Y:S01]  /*8a00*/  LOP3.LUT R2, R13, R2, RZ, 0x3c, !PT ;  /* 0x000000020d027212 */ /* 0x000fe200078e3cff */
[----:B-1----:R-:W-:Y:S06]  /*8a10*/  @!P0 BRA `(.L_x_182) ;  /* 0x0000001400108947 */ /* 0x002fec0003800000 */
.L_x_247:
[----:B------:R-:W-:Y:S01]  /*8a20*/  IMAD R3, R0, 0x8, R3 ;  /* 0x0000000800037824 */ /* 0x000fe200078e0203 */
[----:B------:R-:W-:-:S07]  /*8a30*/  SHF.L.U32 R0, R2, 0x1f, RZ ;  /* 0x0000001f02007819 */ /* 0x000fce00000006ff */
.L_x_183:
[----:B--2---:R2:W3:Y:S02]  /*8a40*/  SYNCS.PHASECHK.TRANS64.TRYWAIT P0, [R3+URZ], R0 ;  /* 0x00000000030075a7 */ /* 0x0044e4000800017f */
[----:B---3--:R-:W-:Y:S05]  /*8a50*/  @!P0 NANOSLEEP.SYNCS 0x989680 ;  /* 0x009896800000895d */ /* 0x008fea0003900000 */
[----:B------:R-:W3:Y:S02]  /*8a60*/  @!P0 SYNCS.PHASECHK.TRANS64 P0, [R3+URZ], R0 ;  /* 0x00000000030085a7 */ /* 0x000ee4000800007f */
[----:B---3--:R-:W-:Y:S05]  /*8a70*/  @!P0 BRA `(.L_x_183) ;  /* 0xfffffffc00f08947 */ /* 0x008fea000383ffff */
.L_x_126:
[----:B------:R-:W-:Y:S05]  /*8a80*/  BSYNC B0 ;  /* 0x0000000000007941 */ /* 0x000fea0003800000 */
.L_x_125:
[----:B------:R-:W-:Y:S05]  /*8a90*/  EXIT ;  /* 0x000000000000794d */ /* 0x000fea0003800000 */
.L_x_20:
[----:B0-----:R-:W-:-:S04]  /*8aa0*/  IMAD.U32 R17, RZ, RZ, UR15 ;  /* 0x0000000fff117e24 */ /* 0x001fc8000f8e00ff */
[----:B------:R0:W1:Y:S03]  /*8ab0*/  SYNCS.PHASECHK.TRANS64.TRYWAIT P0, [R17+URZ+-0x8], R16 ;  /* 0xfffff810110075a7 */ /* 0x000066000800017f */
[----:B-1----:R-:W-:Y:S05]  /*8ac0*/  @!P0 NANOSLEEP.SYNCS 0x989680 ;  /* 0x009896800000895d */ /* 0x002fea0003900000 */
[----:B------:R-:W1:Y:S02]  /*8ad0*/  @!P0 SYNCS.PHASECHK.TRANS64 P0, [R17+URZ+-0x8], R16 ;  /* 0xfffff810110085a7 */ /* 0x000e64000800007f */
[----:B-1----:R-:W-:Y:S05]  /*8ae0*/  @!P0 BRA `(.L_x_20) ;  /* 0xfffffffc00ec8947 */ /* 0x002fea000383ffff */
[----:B------:R-:W-:Y:S05]  /*8af0*/  BRA `(.L_x_184) ;  /* 0xffffff9000b87947 */ /* 0x000fea000383ffff */
.L_x_25:
[----:B-1----:R-:W-:-:S04]  /*8b00*/  IMAD.U32 R17, RZ, RZ, UR6 ;  /* 0x00000006ff117e24 */ /* 0x002fc8000f8e00ff */
[----:B------:R1:W4:Y:S03]  /*8b10*/  SYNCS.PHASECHK.TRANS64.TRYWAIT P0, [R17+URZ], R16 ;  /* 0x00000010110075a7 */ /* 0x000326000800017f */
[----:B----4-:R-:W-:Y:S05]  /*8b20*/  @!P0 NANOSLEEP.SYNCS 0x989680 ;  /* 0x009896800000895d */ /* 0x010fea0003900000 */
[----:B------:R-:W4:Y:S02]  /*8b30*/  @!P0 SYNCS.PHASECHK.TRANS64 P0, [R17+URZ], R16 ;  /* 0x00000010110085a7 */ /* 0x000f24000800007f */
[----:B----4-:R-:W-:Y:S05]  /*8b40*/  @!P0 BRA `(.L_x_25) ;  /* 0xfffffffc00ec8947 */ /* 0x010fea000383ffff */
[----:B------:R-:W-:Y:S05]  /*8b50*/  BRA `(.L_x_24) ;  /* 0xffffff9400607947 */ /* 0x000fea000383ffff */
.L_x_31:
[----:B-1----:R-:W-:-:S04]  /*8b60*/  IMAD.U32 R19, RZ, RZ, UR9 ;  /* 0x00000009ff137e24 */ /* 0x002fc8000f8e00ff */
[----:B------:R1:W4:Y:S03]  /*8b70*/  SYNCS.PHASECHK.TRANS64.TRYWAIT P0, [R19+URZ], R18 ;  /* 0x00000012130075a7 */ /* 0x000326000800017f */
[----:B----4-:R-:W-:Y:S05]  /*8b80*/  @!P0 NANOSLEEP.SYNCS 0x989680 ;  /* 0x009896800000895d */ /* 0x010fea0003900000 */
[----:B------:R-:W4:Y:S02]  /*8b90*/  @!P0 SYNCS.PHASECHK.TRANS64 P0, [R19+URZ], R18 ;  /* 0x00000012130085a7 */ /* 0x000f24000800007f */
[----:B----4-:R-:W-:Y:S05]  /*8ba0*/  @!P0 BRA `(.L_x_31) ;  /* 0xfffffffc00ec8947 */ /* 0x010fea000383ffff */
[----:B------:R-:W-:Y:S05]  /*8bb0*/  BRA `(.L_x_30) ;  /* 0xffffff9800a07947 */ /* 0x000fea000383ffff */
.L_x_39:
[----:B0-----:R-:W-:-:S04]  /*8bc0*/  IMAD.U32 R17, RZ, RZ, UR15 ;  /* 0x0000000fff117e24 */ /* 0x001fc8000f8e00ff */
[----:B------:R0:W1:Y:S03]  /*8bd0*/  SYNCS.PHASECHK.TRANS64.TRYWAIT P0, [R17+URZ+0x8], R16 ;  /* 0x00000810110075a7 */ /* 0x000066000800017f */
[----:B-1----:R-:W-:Y:S05]  /*8be0*/  @!P0 NANOSLEEP.SYNCS 0x989680 ;  /* 0x009896800000895d */ /* 0x002fea0003900000 */
[----:B------:R-:W1:Y:S02]  /*8bf0*/  @!P0 SYNCS.PHASECHK.TRANS64 P0, [R17+URZ+0x8], R16 ;  /* 0x00000810110085a7 */ /* 0x000e64000800007f */
[----:B-1----:R-:W-:Y:S05]  /*8c00*/  @!P0 BRA `(.L_x_39) ;  /* 0xfffffffc00ec8947 */ /* 0x002fea000383ffff */
[----:B------:R-:W-:Y:S05]  /*8c10*/  BRA `(.L_x_185) ;  /* 0xffffffa000d87947 */ /* 0x000fea000383ffff */
.L_x_112:
[----:B------:R-:W-:Y:S01]  /*8c20*/  BSSY B1, `(.L_x_186) ;  /* 0x0000006000017945 */ /* 0x000fe20003800000 */
[----:B------:R-:W-:-:S07]  /*8c30*/  IMAD.MOV.U32 R10, RZ, RZ, -0x1 ;  /* 0xffffffffff0a7424 */ /* 0x000fce00078e00ff */
[----:B------:R-:W-:Y:S05]  /*8c40*/  WARPSYNC.COLLECTIVE R10, `(.L_x_187) ;  /* 0x000000000a0c7348 */ /* 0x000fea0003c00000 */
[----:B------:R-:W-:Y:S02]  /*8c50*/  ELECT P1, UR62, PT ;  /* 0x00000000003e782f */ /* 0x000fe40003820000 */
[----:B------:R-:W-:Y:S01]  /*8c60*/  MOV R10, UR62 ;  /* 0x0000003e000a7c02 */ /* 0x000fe20008000f00 */
[----:B------:R-:W-:Y:S10]  /*8c70*/  ENDCOLLECTIVE ;  /* 0x000000000000791b */ /* 0x000ff40003800000 */
.L_x_187:
[----:B------:R-:W-:Y:S05]  /*8c80*/  BSYNC B1 ;  /* 0x0000000000017941 */ /* 0x000fea0003800000 */
.L_x_186:
[----:B------:R-:W-:Y:S05]  /*8c90*/  BRA `(.L_x_188) ;  /* 0xffffffd000b87947 */ /* 0x000fea000383ffff */
.L_x_115:
[----:B-1----:R1:W2:Y:S02]  /*8ca0*/  SYNCS.PHASECHK.TRANS64.TRYWAIT P1, [R19+URZ+0x1c0], R10 ;  /* 0x0001c00a130075a7 */ /* 0x0022a4000802017f */
[----:B--2---:R-:W-:Y:S05]  /*8cb0*/  @!P1 NANOSLEEP.SYNCS 0x989680 ;  /* 0x009896800000995d */ /* 0x004fea0003900000 */
[----:B------:R-:W2:Y:S02]  /*8cc0*/  @!P1 SYNCS.PHASECHK.TRANS64 P1, [R19+URZ+0x1c0], R10 ;  /* 0x0001c00a130095a7 */ /* 0x000ea4000802007f */
[----:B--2---:R-:W-:Y:S05]  /*8cd0*/  @!P1 BRA `(.L_x_115) ;  /* 0xfffffffc00f09947 */ /* 0x004fea000383ffff */
[----:B------:R-:W-:Y:S05]  /*8ce0*/  BRA `(.L_x_189) ;  /* 0xffffffd000ec7947 */ /* 0x000fea000383ffff */
.L_x_124:
[----:B------:R-:W-:Y:S01]  /*8cf0*/  BSSY B0, `(.L_x_190) ;  /* 0x0000006000007945 */ /* 0x000fe20003800000 */
[----:B------:R-:W-:-:S07]  /*8d00*/  IMAD.MOV.U32 R10, RZ, RZ, -0x1 ;  /* 0xffffffffff0a7424 */ /* 0x000fce00078e00ff */
[----:B------:R-:W-:Y:S05]  /*8d10*/  WARPSYNC.COLLECTIVE R10, `(.L_x_191) ;  /* 0x000000000a0c7348 */ /* 0x000fea0003c00000 */
[----:B------:R-:W-:Y:S02]  /*8d20*/  ELECT P1, UR62, PT ;  /* 0x00000000003e782f */ /* 0x000fe40003820000 */
[----:B------:R-:W-:Y:S01]  /*8d30*/  MOV R10, UR62 ;  /* 0x0000003e000a7c02 */ /* 0x000fe20008000f00 */
[----:B------:R-:W-:Y:S10]  /*8d40*/  ENDCOLLECTIVE ;  /* 0x000000000000791b */ /* 0x000ff40003800000 */
.L_x_191:
[----:B------:R-:W-:Y:S05]  /*8d50*/  BSYNC B0 ;  /* 0x0000000000007941 */ /* 0x000fea0003800000 */
.L_x_190:
[----:B------:R-:W-:Y:S01]  /*8d60*/  PLOP3.LUT P0, PT, P1, PT, PT, 0x80, 0x0 ;  /* 0x000000000000781c */ /* 0x000fe20000f0f070 */
[----:B------:R-:W-:-:S12]  /*8d70*/  BRA `(.L_x_192) ;  /* 0xffffffdc00447947 */ /* 0x000fd8000383ffff */
.L_x_128:
[----:B0-----:R0:W1:Y:S02]  /*8d80*/  SYNCS.PHASECHK.TRANS64.TRYWAIT P0, [R5+URZ], R2 ;  /* 0x00000002050075a7 */ /* 0x001064000800017f */
[----:B-1----:R-:W-:Y:S05]  /*8d90*/  @!P0 NANOSLEEP.SYNCS 0x989680 ;  /* 0x009896800000895d */ /* 0x002fea0003900000 */
[----:B------:R-:W1:Y:S02]  /*8da0*/  @!P0 SYNCS.PHASECHK.TRANS64 P0, [R5+URZ], R2 ;  /* 0x00000002050085a7 */ /* 0x000e64000800007f */
[----:B-1----:R-:W-:Y:S05]  /*8db0*/  @!P0 BRA `(.L_x_128) ;  /* 0xfffffffc00f08947 */ /* 0x002fea000383ffff */
[----:B------:R-:W-:Y:S05]  /*8dc0*/  BRA `(.L_x_193) ;  /* 0xffffffdc00847947 */ /* 0x000fea000383ffff */
.L_x_129:
[----:B0-----:R0:W1:Y:S02]  /*8dd0*/  SYNCS.PHASECHK.TRANS64.TRYWAIT P0, [R7+URZ], R4 ;  /* 0x00000004070075a7 */ /* 0x001064000800017f */
[----:B-1----:R-:W-:Y:S05]  /*8de0*/  @!P0 NANOSLEEP.SYNCS 0x989680 ;  /* 0x009896800000895d */ /* 0x002fea0003900000 */
[----:B------:R-:W1:Y:S02]  /*8df0*/  @!P0 SYNCS.PHASECHK.TRANS64 P0, [R7+URZ], R4 ;  /* 0x00000004070085a7 */ /* 0x000e64000800007f */
[----:B-1----:R-:W-:Y:S05]  /*8e00*/  @!P0 BRA `(.L_x_129) ;  /* 0xfffffffc00f08947 */ /* 0x002fea000383ffff */
[----:B------:R-:W-:Y:S05]  /*8e10*/  BRA `(.L_x_194) ;  /* 0xffffffdc00947947 */ /* 0x000fea000383ffff */
.L_x_130:
[----:B0-----:R0:W1:Y:S02]  /*8e20*/  SYNCS.PHASECHK.TRANS64.TRYWAIT P0, [R6+URZ], R5 ;  /* 0x00000005060075a7 */ /* 0x001064000800017f */
[----:B-1----:R-:W-:Y:S05]  /*8e30*/  @!P0 NANOSLEEP.SYNCS 0x989680 ;  /* 0x009896800000895d */ /* 0x002fea0003900000 */
[----:B------:R-:W1:Y:S02]  /*8e40*/  @!P0 SYNCS.PHASECHK.TRANS64 P0, [R6+URZ], R5 ;  /* 0x00000005060085a7 */ /* 0x000e64000800007f */
[----:B-1----:R-:W-:Y:S05]  /*8e50*/  @!P0 BRA `(.L_x_130) ;  /* 0xfffffffc00f08947 */ /* 0x002fea000383ffff */
[----:B------:R-:W-:Y:S05]  /*8e60*/  BRA `(.L_x_195) ;  /* 0xffffffdc00a47947 */ /* 0x000fea000383ffff */
.L_x_131:
[----:B0-----:R0:W1:Y:S02]  /*8e70*/  SYNCS.PHASECHK.TRANS64.TRYWAIT P0, [R7+URZ], R4 ;  /* 0x00000004070075a7 */ /* 0x001064000800017f */
[----:B-1----:R-:W-:Y:S05]  /*8e80*/  @!P0 NANOSLEEP.SYNCS 0x989680 ;  /* 0x009896800000895d */ /* 0x002fea0003900000 */
[----:B------:R-:W1:Y:S02]  /*8e90*/  @!P0 SYNCS.PHASECHK.TRANS64 P0, [R7+URZ], R4 ;  /* 0x00000004070085a7 */ /* 0x000e64000800007f */
[----:B-1----:R-:W-:Y:S05]  /*8ea0*/  @!P0 BRA `(.L_x_131) ;  /* 0xfffffffc00f08947 */ /* 0x002fea000383ffff */
[----:B------:R-:W-:Y:S05]  /*8eb0*/  BRA `(.L_x_196) ;  /* 0xffffffdc00b47947 */ /* 0x000fea000383ffff */
.L_x_132:
[----:B0-----:R0:W1:Y:S02]  /*8ec0*/  SYNCS.PHASECHK.TRANS64.TRYWAIT P0, [R6+URZ], R5 ;  /* 0x00000005060075a7 */ /* 0x001064000800017f */
[----:B-1----:R-:W-:Y:S05]  /*8ed0*/  @!P0 NANOSLEEP.SYNCS 0x989680 ;  /* 0x009896800000895d */ /* 0x002fea0003900000 */
[----:B------:R-:W1:Y:S02]  /*8ee0*/  @!P0 SYNCS.PHASECHK.TRANS64 P0, [R6+URZ], R5 ;  /* 0x00000005060085a7 */ /* 0x000e64000800007f */
[----:B-1----:R-:W-:Y:S05]  /*8ef0*/  @!P0 BRA `(.L_x_132) ;  /* 0xfffffffc00f08947 */ /* 0x002fea000383ffff */
[----:B------:R-:W-:Y:S05]  /*8f00*/  BRA `(.L_x_197) ;  /* 0xffffffdc00c47947 */ /* 0x000fea000383ffff */
.L_x_133:
[----:B0-----:R0:W1:Y:S02]  /*8f10*/  SYNCS.PHASECHK.TRANS64.TRYWAIT P0, [R7+URZ], R4 ;  /* 0x00000004070075a7 */ /* 0x001064000800017f */
[----:B-1----:R-:W-:Y:S05]  /*8f20*/  @!P0 NANOSLEEP.SYNCS 0x989680 ;  /* 0x009896800000895d */ /* 0x002fea0003900000 */
[----:B------:R-:W1:Y:S02]  /*8f30*/  @!P0 SYNCS.PHASECHK.TRANS64 P0, [R7+URZ], R4 ;  /* 0x00000004070085a7 */ /* 0x000e64000800007f */
[----:B-1----:R-:W-:Y:S05]  /*8f40*/  @!P0 BRA `(.L_x_133) ;  /* 0xfffffffc00f08947 */ /* 0x002fea000383ffff */
[----:B------:R-:W-:Y:S05]  /*8f50*/  BRA `(.L_x_198) ;  /* 0xffffffdc00d47947 */ /* 0x000fea000383ffff */
.L_x_134:
[----:B0-----:R0:W1:Y:S02]  /*8f60*/  SYNCS.PHASECHK.TRANS64.TRYWAIT P0, [R6+URZ], R5 ;  /* 0x00000005060075a7 */ /* 0x001064000800017f */
[----:B-1----:R-:W-:Y:S05]  /*8f70*/  @!P0 NANOSLEEP.SYNCS 0x989680 ;  /* 0x009896800000895d */ /* 0x002fea0003900000 */
[----:B------:R-:W1:Y:S02]  /*8f80*/  @!P0 SYNCS.PHASECHK.TRANS64 P0, [R6+URZ], R5 ;  /* 0x00000005060085a7 */ /* 0x000e64000800007f */
[----:B-1----:R-:W-:Y:S05]  /*8f90*/  @!P0 BRA `(.L_x_134) ;  /* 0xfffffffc00f08947 */ /* 0x002fea000383ffff */
[----:B------:R-:W-:Y:S05]  /*8fa0*/  BRA `(.L_x_199) ;  /* 0xffffffdc00e47947 */ /* 0x000fea000383ffff */
.L_x_135:
[----:B0-----:R0:W1:Y:S02]  /*8fb0*/  SYNCS.PHASECHK.TRANS64.TRYWAIT P0, [R7+URZ], R4 ;  /* 0x00000004070075a7 */ /* 0x001064000800017f */
[----:B-1----:R-:W-:Y:S05]  /*8fc0*/  @!P0 NANOSLEEP.SYNCS 0x989680 ;  /* 0x009896800000895d */ /* 0x002fea0003900000 */
[----:B------:R-:W1:Y:S02]  /*8fd0*/  @!P0 SYNCS.PHASECHK.TRANS64 P0, [R7+URZ], R4 ;  /* 0x00000004070085a7 */ /* 0x000e64000800007f */
[----:B-1----:R-:W-:Y:S05]  /*8fe0*/  @!P0 BRA `(.L_x_135) ;  /* 0xfffffffc00f08947 */ /* 0x002fea000383ffff */
[----:B------:R-:W-:Y:S05]  /*8ff0*/  BRA `(.L_x_200) ;  /* 0xffffffdc00f47947 */ /* 0x000fea000383ffff */
.L_x_136:
[----:B0-----:R0:W1:Y:S02]  /*9000*/  SYNCS.PHASECHK.TRANS64.TRYWAIT P0, [R6+URZ], R5 ;  /* 0x00000005060075a7 */ /* 0x001064000800017f */
[----:B-1----:R-:W-:Y:S05]  /*9010*/  @!P0 NANOSLEEP.SYNCS 0x989680 ;  /* 0x009896800000895d */ /* 0x002fea0003900000 */
[----:B------:R-:W1:Y:S02]  /*9020*/  @!P0 SYNCS.PHASECHK.TRANS64 P0, [R6+URZ], R5 ;  /* 0x00000005060085a7 */ /* 0x000e64000800007f */
[----:B-1----:R-:W-:Y:S05]  /*9030*/  @!P0 BRA `(.L_x_136) ;  /* 0xfffffffc00f08947 */ /* 0x002fea000383ffff */
[----:B------:R-:W-:Y:S05]  /*9040*/  BRA `(.L_x_201) ;  /* 0xffffffe000047947 */ /* 0x000fea000383ffff */
.L_x_137:
[----:B0-----:R0:W1:Y:S02]  /*9050*/  SYNCS.PHASECHK.TRANS64.TRYWAIT P0, [R7+URZ], R4 ;  /* 0x00000004070075a7 */ /* 0x001064000800017f */
[----:B-1----:R-:W-:Y:S05]  /*9060*/  @!P0 NANOSLEEP.SYNCS 0x989680 ;  /* 0x009896800000895d */ /* 0x002fea0003900000 */
[----:B------:R-:W1:Y:S02]  /*9070*/  @!P0 SYNCS.PHASECHK.TRANS64 P0, [R7+URZ], R4 ;  /* 0x00000004070085a7 */ /* 0x000e64000800007f */
[----:B-1----:R-:W-:Y:S05]  /*9080*/  @!P0 BRA `(.L_x_137) ;  /* 0xfffffffc00f08947 */ /* 0x002fea000383ffff */
[----:B------:R-:W-:Y:S05]  /*9090*/  BRA `(.L_x_202) ;  /* 0xffffffe000147947 */ /* 0x000fea000383ffff */
.L_x_138:
[----:B0-----:R0:W1:Y:S02]  /*90a0*/  SYNCS.PHASECHK.TRANS64.TRYWAIT P0, [R6+URZ], R5 ;  /* 0x00000005060075a7 */ /* 0x001064000800017f */
[----:B-1----:R-:W-:Y:S05]  /*90b0*/  @!P0 NANOSLEEP.SYNCS 0x989680 ;  /* 0x009896800000895d */ /* 0x002fea0003900000 */
[----:B------:R-:W1:Y:S02]  /*90c0*/  @!P0 SYNCS.PHASECHK.TRANS64 P0, [R6+URZ], R5 ;  /* 0x00000005060085a7 */ /* 0x000e64000800007f */
[----:B-1----:R-:W-:Y:S05]  /*90d0*/  @!P0 BRA `(.L_x_138) ;  /* 0xfffffffc00f08947 */ /* 0x002fea000383ffff */
[----:B------:R-:W-:Y:S05]  /*90e0*/  BRA `(.L_x_203) ;  /* 0xffffffe000247947 */ /* 0x000fea000383ffff */
.L_x_139:
[----:B0-----:R0:W1:Y:S02]  /*90f0*/  SYNCS.PHASECHK.TRANS64.TRYWAIT P0, [R7+URZ], R4 ;  /* 0x00000004070075a7 */ /* 0x001064000800017f */
[----:B-1----:R-:W-:Y:S05]  /*9100*/  @!P0 NANOSLEEP.SYNCS 0x989680 ;  /* 0x009896800000895d */ /* 0x002fea0003900000 */
[----:B------:R-:W1:Y:S02]  /*9110*/  @!P0 SYNCS.PHASECHK.TRANS64 P0, [R7+URZ], R4 ;  /* 0x00000004070085a7 */ /* 0x000e64000800007f */
[----:B-1----:R-:W-:Y:S05]  /*9120*/  @!P0 BRA `(.L_x_139) ;  /* 0xfffffffc00f08947 */ /* 0x002fea000383ffff */
[----:B------:R-:W-:Y:S05]  /*9130*/  BRA `(.L_x_204) ;  /* 0xffffffe000347947 */ /* 0x000fea000383ffff */
.L_x_140:
[----:B0-----:R0:W1:Y:S02]  /*9140*/  SYNCS.PHASECHK.TRANS64.TRYWAIT P0, [R6+URZ], R5 ;  /* 0x00000005060075a7 */ /* 0x001064000800017f */
[----:B-1----:R-:W-:Y:S05]  /*9150*/  @!P0 NANOSLEEP.SYNCS 0x989680 ;  /* 0x009896800000895d */ /* 0x002fea0003900000 */
[----:B------:R-:W1:Y:S02]  /*9160*/  @!P0 SYNCS.PHASECHK.TRANS64 P0, [R6+URZ], R5 ;  /* 0x00000005060085a7 */ /* 0x000e64000800007f */
[----:B-1----:R-:W-:Y:S05]  /*9170*/  @!P0 BRA `(.L_x_140) ;  /* 0xfffffffc00f08947 */ /* 0x002fea000383ffff */
[----:B------:R-:W-:Y:S05]  /*9180*/  BRA `(.L_x_205) ;  /* 0xffffffe000447947 */ /* 0x000fea000383ffff */
.L_x_141:
[----:B0-----:R0:W1:Y:S02]  /*9190*/  SYNCS.PHASECHK.TRANS64.TRYWAIT P0, [R7+URZ], R4 ;  /* 0x00000004070075a7 */ /* 0x001064000800017f */
[----:B-1----:R-:W-:Y:S05]  /*91a0*/  @!P0 NANOSLEEP.SYNCS 0x989680 ;  /* 0x009896800000895d */ /* 0x002fea0003900000 */
[----:B------:R-:W1:Y:S02]  /*91b0*/  @!P0 SYNCS.PHASECHK.TRANS64 P0, [R7+URZ], R4 ;  /* 0x00000004070085a7 */ /* 0x000e64000800007f */
[----:B-1----:R-:W-:Y:S05]  /*91c0*/  @!P0 BRA `(.L_x_141) ;  /* 0xfffffffc00f08947 */ /* 0x002fea000383ffff */
[----:B------:R-:W-:Y:S05]  /*91d0*/  BRA `(.L_x_206) ;  /* 0xffffffe000547947 */ /* 0x000fea000383ffff */
.L_x_142:
[----:B0-----:R0:W1:Y:S02]  /*91e0*/  SYNCS.PHASECHK.TRANS64.TRYWAIT P0, [R6+URZ], R5 ;  /* 0x00000005060075a7 */ /* 0x001064000800017f */
[----:B-1----:R-:W-:Y:S05]  /*91f0*/  @!P0 NANOSLEEP.SYNCS 0x989680 ;  /* 0x009896800000895d */ /* 0x002fea0003900000 */
[----:B------:R-:W1:Y:S02]  /*9200*/  @!P0 SYNCS.PHASECHK.TRANS64 P0, [R6+URZ], R5 ;  /* 0x00000005060085a7 */ /* 0x000e64000800007f */
[----:B-1----:R-:W-:Y:S05]  /*9210*/  @!P0 BRA `(.L_x_142) ;  /* 0xfffffffc00f08947 */ /* 0x002fea000383ffff */
[----:B------:R-:W-:Y:S05]  /*9220*/  BRA `(.L_x_207) ;  /* 0xffffffe000647947 */ /* 0x000fea000383ffff */
.L_x_143:
[----:B0-----:R0:W1:Y:S02]  /*9230*/  SYNCS.PHASECHK.TRANS64.TRYWAIT P0, [R7+URZ], R4 ;  /* 0x00000004070075a7 */ /* 0x001064000800017f */
[----:B-1----:R-:W-:Y:S05]  /*9240*/  @!P0 NANOSLEEP.SYNCS 0x989680 ;  /* 0x009896800000895d */ /* 0x002fea0003900000 */
[----:B------:R-:W1:Y:S02]  /*9250*/  @!P0 SYNCS.PHASECHK.TRANS64 P0, [R7+URZ], R4 ;  /* 0x00000004070085a7 */ /* 0x000e64000800007f */
[----:B-1----:R-:W-:Y:S05]  /*9260*/  @!P0 BRA `(.L_x_143) ;  /* 0xfffffffc00f08947 */ /* 0x002fea000383ffff */
[----:B------:R-:W-:Y:S05]  /*9270*/  BRA `(.L_x_208) ;  /* 0xffffffe000747947 */ /* 0x000fea000383ffff */
.L_x_144:
[----:B0-----:R0:W1:Y:S02]  /*9280*/  SYNCS.PHASECHK.TRANS64.TRYWAIT P0, [R6+URZ], R5 ;  /* 0x00000005060075a7 */ /* 0x001064000800017f */
[----:B-1----:R-:W-:Y:S05]  /*9290*/  @!P0 NANOSLEEP.SYNCS 0x989680 ;  /* 0x009896800000895d */ /* 0x002fea0003900000 */
[----:B------:R-:W1:Y:S02]  /*92a0*/  @!P0 SYNCS.PHASECHK.TRANS64 P0, [R6+URZ], R5 ;  /* 0x00000005060085a7 */ /* 0x000e64000800007f */
[----:B-1----:R-:W-:Y:S05]  /*92b0*/  @!P0 BRA `(.L_x_144) ;  /* 0xfffffffc00f08947 */ /* 0x002fea000383ffff */
[----:B------:R-:W-:Y:S05]  /*92c0*/  BRA `(.L_x_209) ;  /* 0xffffffe000847947 */ /* 0x000fea000383ffff */
.L_x_145:
[----:B0-----:R0:W1:Y:S02]  /*92d0*/  SYNCS.PHASECHK.TRANS64.TRYWAIT P0, [R7+URZ], R4 ;  /* 0x00000004070075a7 */ /* 0x001064000800017f */
[----:B-1----:R-:W-:Y:S05]  /*92e0*/  @!P0 NANOSLEEP.SYNCS 0x989680 ;  /* 0x009896800000895d */ /* 0x002fea0003900000 */
[----:B------:R-:W1:Y:S02]  /*92f0*/  @!P0 SYNCS.PHASECHK.TRANS64 P0, [R7+URZ], R4 ;  /* 0x00000004070085a7 */ /* 0x000e64000800007f */
[----:B-1----:R-:W-:Y:S05]  /*9300*/  @!P0 BRA `(.L_x_145) ;  /* 0xfffffffc00f08947 */ /* 0x002fea000383ffff */
[----:B------:R-:W-:Y:S05]  /*9310*/  BRA `(.L_x_210) ;  /* 0xffffffe000947947 */ /* 0x000fea000383ffff */
.L_x_146:
[----:B0-----:R0:W1:Y:S02]  /*9320*/  SYNCS.PHASECHK.TRANS64.TRYWAIT P0, [R6+URZ], R5 ;  /* 0x00000005060075a7 */ /* 0x001064000800017f */
[----:B-1----:R-:W-:Y:S05]  /*9330*/  @!P0 NANOSLEEP.SYNCS 0x989680 ;  /* 0x009896800000895d */ /* 0x002fea0003900000 */
[----:B------:R-:W1:Y:S02]  /*9340*/  @!P0 SYNCS.PHASECHK.TRANS64 P0, [R6+URZ], R5 ;  /* 0x00000005060085a7 */ /* 0x000e64000800007f */
[----:B-1----:R-:W-:Y:S05]  /*9350*/  @!P0 BRA `(.L_x_146) ;  /* 0xfffffffc00f08947 */ /* 0x002fea000383ffff */
[----:B------:R-:W-:Y:S05]  /*9360*/  BRA `(.L_x_211) ;  /* 0xffffffe000a47947 */ /* 0x000fea000383ffff */
.L_x_147:
[----:B0-----:R0:W1:Y:S02]  /*9370*/  SYNCS.PHASECHK.TRANS64.TRYWAIT P0, [R7+URZ], R4 ;  /* 0x00000004070075a7 */ /* 0x001064000800017f */
[----:B-1----:R-:W-:Y:S05]  /*9380*/  @!P0 NANOSLEEP.SYNCS 0x989680 ;  /* 0x009896800000895d */ /* 0x002fea0003900000 */
[----:B------:R-:W1:Y:S02]  /*9390*/  @!P0 SYNCS.PHASECHK.TRANS64 P0, [R7+URZ], R4 ;  /* 0x00000004070085a7 */ /* 0x000e64000800007f */
[----:B-1----:R-:W-:Y:S05]  /*93a0*/  @!P0 BRA `(.L_x_147) ;  /* 0xfffffffc00f08947 */ /* 0x002fea000383ffff */
[----:B------:R-:W-:Y:S05]  /*93b0*/  BRA `(.L_x_212) ;  /* 0xffffffe000b47947 */ /* 0x000fea000383ffff */
.L_x_148:
[----:B0-----:R0:W1:Y:S02]  /*93c0*/  SYNCS.PHASECHK.TRANS64.TRYWAIT P0, [R6+URZ], R5 ;  /* 0x00000005060075a7 */ /* 0x001064000800017f */
[----:B-1----:R-:W-:Y:S05]  /*93d0*/  @!P0 NANOSLEEP.SYNCS 0x989680 ;  /* 0x009896800000895d */ /* 0x002fea0003900000 */
[----:B------:R-:W1:Y:S02]  /*93e0*/  @!P0 SYNCS.PHASECHK.TRANS64 P0, [R6+URZ], R5 ;  /* 0x00000005060085a7 */ /* 0x000e64000800007f */
[----:B-1----:R-:W-:Y:S05]  /*93f0*/  @!P0 BRA `(.L_x_148) ;  /* 0xfffffffc00f08947 */ /* 0x002fea000383ffff */
[----:B------:R-:W-:Y:S05]  /*9400*/  BRA `(.L_x_213) ;  /* 0xffffffe000c47947 */ /* 0x000fea000383ffff */
.L_x_149:
[----:B0-----:R0:W1:Y:S02]  /*9410*/  SYNCS.PHASECHK.TRANS64.TRYWAIT P0, [R7+URZ], R4 ;  /* 0x00000004070075a7 */ /* 0x001064000800017f */
[----:B-1----:R-:W-:Y:S05]  /*9420*/  @!P0 NANOSLEEP.SYNCS 0x989680 ;  /* 0x009896800000895d */ /* 0x002fea0003900000 */
[----:B------:R-:W1:Y:S02]  /*9430*/  @!P0 SYNCS.PHASECHK.TRANS64 P0, [R7+URZ], R4 ;  /* 0x00000004070085a7 */ /* 0x000e64000800007f */
[----:B-1----:R-:W-:Y:S05]  /*9440*/  @!P0 BRA `(.L_x_149) ;  /* 0xfffffffc00f08947 */ /* 0x002fea000383ffff */
[----:B------:R-:W-:Y:S05]  /*9450*/  BRA `(.L_x_214) ;  /* 0xffffffe000d47947 */ /* 0x000fea000383ffff */
.L_x_150:
[----:B0-----:R0:W1:Y:S02]  /*9460*/  SYNCS.PHASECHK.TRANS64.TRYWAIT P0, [R6+URZ], R5 ;  /* 0x00000005060075a7 */ /* 0x001064000800017f */
[----:B-1----:R-:W-:Y:S05]  /*9470*/  @!P0 NANOSLEEP.SYNCS 0x989680 ;  /* 0x009896800000895d */ /* 0x002fea0003900000 */
[----:B------:R-:W1:Y:S02]  /*9480*/  @!P0 SYNCS.PHASECHK.TRANS64 P0, [R6+URZ], R5 ;  /* 0x00000005060085a7 */ /* 0x000e64000800007f */
[----:B-1----:R-:W-:Y:S05]  /*9490*/  @!P0 BRA `(.L_x_150) ;  /* 0xfffffffc00f08947 */ /* 0x002fea000383ffff */
[----:B------:R-:W-:Y:S05]  /*94a0*/  BRA `(.L_x_215) ;  /* 0xffffffe000e47947 */ /* 0x000fea000383ffff */
.L_x_151:
[----:B0-----:R0:W1:Y:S02]  /*94b0*/  SYNCS.PHASECHK.TRANS64.TRYWAIT P0, [R7+URZ], R4 ;  /* 0x00000004070075a7 */ /* 0x001064000800017f */
[----:B-1----:R-:W-:Y:S05]  /*94c0*/  @!P0 NANOSLEEP.SYNCS 0x989680 ;  /* 0x009896800000895d */ /* 0x002fea0003900000 */
[----:B------:R-:W1:Y:S02]  /*94d0*/  @!P0 SYNCS.PHASECHK.TRANS64 P0, [R7+URZ], R4 ;  /* 0x00000004070085a7 */ /* 0x000e64000800007f */
[----:B-1----:R-:W-:Y:S05]  /*94e0*/  @!P0 BRA `(.L_x_151) ;  /* 0xfffffffc00f08947 */ /* 0x002fea000383ffff */
[----:B------:R-:W-:Y:S05]  /*94f0*/  BRA `(.L_x_216) ;  /* 0xffffffe000f47947 */ /* 0x000fea000383ffff */
.L_x_152:
[----:B0-----:R0:W1:Y:S02]  /*9500*/  SYNCS.PHASECHK.TRANS64.TRYWAIT P0, [R6+URZ], R5 ;  /* 0x00000005060075a7 */ /* 0x001064000800017f */
[----:B-1----:R-:W-:Y:S05]  /*9510*/  @!P0 NANOSLEEP.SYNCS 0x989680 ;  /* 0x009896800000895d */ /* 0x002fea0003900000 */
[----:B------:R-:W1:Y:S02]  /*9520*/  @!P0 SYNCS.PHASECHK.TRANS64 P0, [R6+URZ], R5 ;  /* 0x00000005060085a7 */ /* 0x000e64000800007f */
[----:B-1----:R-:W-:Y:S05]  /*9530*/  @!P0 BRA `(.L_x_152) ;  /* 0xfffffffc00f08947 */ /* 0x002fea000383ffff */
[----:B------:R-:W-:Y:S05]  /*9540*/  BRA `(.L_x_217) ;  /* 0xffffffe400047947 */ /* 0x000fea000383ffff */
.L_x_153:
[----:B0-----:R0:W1:Y:S02]  /*9550*/  SYNCS.PHASECHK.TRANS64.TRYWAIT P0, [R7+URZ], R4 ;  /* 0x00000004070075a7 */ /* 0x001064000800017f */
[----:B-1----:R-:W-:Y:S05]  /*9560*/  @!P0 NANOSLEEP.SYNCS 0x989680 ;  /* 0x009896800000895d */ /* 0x002fea0003900000 */
[----:B------:R-:W1:Y:S02]  /*9570*/  @!P0 SYNCS.PHASECHK.TRANS64 P0, [R7+URZ], R4 ;  /* 0x00000004070085a7 */ /* 0x000e64000800007f */
[----:B-1----:R-:W-:Y:S05]  /*9580*/  @!P0 BRA `(.L_x_153) ;  /* 0xfffffffc00f08947 */ /* 0x002fea000383ffff */
[----:B------:R-:W-:Y:S05]  /*9590*/  BRA `(.L_x_218) ;  /* 0xffffffe400147947 */ /* 0x000fea000383ffff */
.L_x_154:
[----:B0-----:R0:W1:Y:S02]  /*95a0*/  SYNCS.PHASECHK.TRANS64.TRYWAIT P0, [R6+URZ], R5 ;  /* 0x00000005060075a7 */ /* 0x001064000800017f */
[----:B-1----:R-:W-:Y:S05]  /*95b0*/  @!P0 NANOSLEEP.SYNCS 0x989680 ;  /* 0x009896800000895d */ /* 0x002fea0003900000 */
[----:B------:R-:W1:Y:S02]  /*95c0*/  @!P0 SYNCS.PHASECHK.TRANS64 P0, [R6+URZ], R5 ;  /* 0x00000005060085a7 */ /* 0x000e64000800007f */
[----:B-1----:R-:W-:Y:S05]  /*95d0*/  @!P0 BRA `(.L_x_154) ;  /* 0xfffffffc00f08947 */ /* 0x002fea000383ffff */
[----:B------:R-:W-:Y:S05]  /*95e0*/  BRA `(.L_x_219) ;  /* 0xffffffe400247947 */ /* 0x000fea000383ffff */
.L_x_155:
[----:B0-----:R0:W1:Y:S02]  /*95f0*/  SYNCS.PHASECHK.TRANS64.TRYWAIT P0, [R7+URZ], R4 ;  /* 0x00000004070075a7 */ /* 0x001064000800017f */
[----:B-1----:R-:W-:Y:S05]  /*9600*/  @!P0 NANOSLEEP.SYNCS 0x989680 ;  /* 0x009896800000895d */ /* 0x002fea0003900000 */
[----:B------:R-:W1:Y:S02]  /*9610*/  @!P0 SYNCS.PHASECHK.TRANS64 P0, [R7+URZ], R4 ;  /* 0x00000004070085a7 */ /* 0x000e64000800007f */
[----:B-1----:R-:W-:Y:S05]  /*9620*/  @!P0 BRA `(.L_x_155) ;  /* 0xfffffffc00f08947 */ /* 0x002fea000383ffff */
[----:B------:R-:W-:Y:S05]  /*9630*/  BRA `(.L_x_220) ;  /* 0xffffffe400347947 */ /* 0x000fea000383ffff */
.L_x_156:
[----:B0-----:R0:W1:Y:S02]  /*9640*/  SYNCS.PHASECHK.TRANS64.TRYWAIT P0, [R6+URZ], R5 ;  /* 0x00000005060075a7 */ /* 0x001064000800017f */
[----:B-1----:R-:W-:Y:S05]  /*9650*/  @!P0 NANOSLEEP.SYNCS 0x989680 ;  /* 0x009896800000895d */ /* 0x002fea0003900000 */
[----:B------:R-:W1:Y:S02]  /*9660*/  @!P0 SYNCS.PHASECHK.TRANS64 P0, [R6+URZ], R5 ;  /* 0x00000005060085a7 */ /* 0x000e64000800007f */
[----:B-1----:R-:W-:Y:S05]  /*9670*/  @!P0 BRA `(.L_x_156) ;  /* 0xfffffffc00f08947 */ /* 0x002fea000383ffff */
[----:B------:R-:W-:Y:S05]  /*9680*/  BRA `(.L_x_221) ;  /* 0xffffffe400447947 */ /* 0x000fea000383ffff */
.L_x_157:
[----:B0-----:R0:W1:Y:S02]  /*9690*/  SYNCS.PHASECHK.TRANS64.TRYWAIT P0, [R7+URZ], R4 ;  /* 0x00000004070075a7 */ /* 0x001064000800017f */
[----:B-1----:R-:W-:Y:S05]  /*96a0*/  @!P0 NANOSLEEP.SYNCS 0x989680 ;  /* 0x009896800000895d */ /* 0x002fea0003900000 */
[----:B------:R-:W1:Y:S02]  /*96b0*/  @!P0 SYNCS.PHASECHK.TRANS64 P0, [R7+URZ], R4 ;  /* 0x00000004070085a7 */ /* 0x000e64000800007f */
[----:B-1----:R-:W-:Y:S05]  /*96c0*/  @!P0 BRA `(.L_x_157) ;  /* 0xfffffffc00f08947 */ /* 0x002fea000383ffff */
[----:B------:R-:W-:Y:S05]  /*96d0*/  BRA `(.L_x_222) ;  /* 0xffffffe400547947 */ /* 0x000fea000383ffff */
.L_x_158:
[----:B0-----:R0:W1:Y:S02]  /*96e0*/  SYNCS.PHASECHK.TRANS64.TRYWAIT P0, [R6+URZ], R5 ;  /* 0x00000005060075a7 */ /* 0x001064000800017f */
[----:B-1----:R-:W-:Y:S05]  /*96f0*/  @!P0 NANOSLEEP.SYNCS 0x989680 ;  /* 0x009896800000895d */ /* 0x002fea0003900000 */
[----:B------:R-:W1:Y:S02]  /*9700*/  @!P0 SYNCS.PHASECHK.TRANS64 P0, [R6+URZ], R5 ;  /* 0x00000005060085a7 */ /* 0x000e64000800007f */
[----:B-1----:R-:W-:Y:S05]  /*9710*/  @!P0 BRA `(.L_x_158) ;  /* 0xfffffffc00f08947 */ /* 0x002fea000383ffff */
[----:B------:R-:W-:Y:S05]  /*9720*/  BRA `(.L_x_223) ;  /* 0xffffffe400647947 */ /* 0x000fea000383ffff */
.L_x_159:
[----:B0-----:R0:W1:Y:S02]  /*9730*/  SYNCS.PHASECHK.TRANS64.TRYWAIT P0, [R7+URZ], R4 ;  /* 0x00000004070075a7 */ /* 0x001064000800017f */
[----:B-1----:R-:W-:Y:S05]  /*9740*/  @!P0 NANOSLEEP.SYNCS 0x989680 ;  /* 0x009896800000895d */ /* 0x002fea0003900000 */
[----:B------:R-:W1:Y:S02]  /*9750*/  @!P0 SYNCS.PHASECHK.TRANS64 P0, [R7+URZ], R4 ;  /* 0x00000004070085a7 */ /* 0x000e64000800007f */
[----:B-1----:R-:W-:Y:S05]  /*9760*/  @!P0 BRA `(.L_x_159) ;  /* 0xfffffffc00f08947 */ /* 0x002fea000383ffff */
[----:B------:R-:W-:Y:S05]  /*9770*/  BRA `(.L_x_224) ;  /* 0xffffffe400747947 */ /* 0x000fea000383ffff */
.L_x_160:
[----:B0-----:R0:W1:Y:S02]  /*9780*/  SYNCS.PHASECHK.TRANS64.TRYWAIT P0, [R6+URZ], R5 ;  /* 0x00000005060075a7 */ /* 0x001064000800017f */
[----:B-1----:R-:W-:Y:S05]  /*9790*/  @!P0 NANOSLEEP.SYNCS 0x989680 ;  /* 0x009896800000895d */ /* 0x002fea0003900000 */
[----:B------:R-:W1:Y:S02]  /*97a0*/  @!P0 SYNCS.PHASECHK.TRANS64 P0, [R6+URZ], R5 ;  /* 0x00000005060085a7 */ /* 0x000e64000800007f */
[----:B-1----:R-:W-:Y:S05]  /*97b0*/  @!P0 BRA `(.L_x_160) ;  /* 0xfffffffc00f08947 */ /* 0x002fea000383ffff */
[----:B------:R-:W-:Y:S05]  /*97c0*/  BRA `(.L_x_225) ;  /* 0xffffffe400847947 */ /* 0x000fea000383ffff */
.L_x_161:
[----:B0-----:R0:W1:Y:S02]  /*97d0*/  SYNCS.PHASECHK.TRANS64.TRYWAIT P0, [R7+URZ], R4 ;  /* 0x00000004070075a7 */ /* 0x001064000800017f */
[----:B-1----:R-:W-:Y:S05]  /*97e0*/  @!P0 NANOSLEEP.SYNCS 0x989680 ;  /* 0x009896800000895d */ /* 0x002fea0003900000 */
[----:B------:R-:W1:Y:S02]  /*97f0*/  @!P0 SYNCS.PHASECHK.TRANS64 P0, [R7+URZ], R4 ;  /* 0x00000004070085a7 */ /* 0x000e64000800007f */
[----:B-1----:R-:W-:Y:S05]  /*9800*/  @!P0 BRA `(.L_x_161) ;  /* 0xfffffffc00f08947 */ /* 0x002fea000383ffff */
[----:B------:R-:W-:Y:S05]  /*9810*/  BRA `(.L_x_226) ;  /* 0xffffffe400947947 */ /* 0x000fea000383ffff */
.L_x_162:
[----:B0-----:R0:W1:Y:S02]  /*9820*/  SYNCS.PHASECHK.TRANS64.TRYWAIT P0, [R6+URZ], R5 ;  /* 0x00000005060075a7 */ /* 0x001064000800017f */
[----:B-1----:R-:W-:Y:S05]  /*9830*/  @!P0 NANOSLEEP.SYNCS 0x989680 ;  /* 0x009896800000895d */ /* 0x002fea0003900000 */
[----:B------:R-:W1:Y:S02]  /*9840*/  @!P0 SYNCS.PHASECHK.TRANS64 P0, [R6+URZ], R5 ;  /* 0x00000005060085a7 */ /* 0x000e64000800007f */
[----:B-1----:R-:W-:Y:S05]  /*9850*/  @!P0 BRA `(.L_x_162) ;  /* 0xfffffffc00f08947 */ /* 0x002fea000383ffff */
[----:B------:R-:W-:Y:S05]  /*9860*/  BRA `(.L_x_227) ;  /* 0xffffffe400a47947 */ /* 0x000fea000383ffff */
.L_x_163:
[----:B0-----:R0:W1:Y:S02]  /*9870*/  SYNCS.PHASECHK.TRANS64.TRYWAIT P0, [R7+URZ], R4 ;  /* 0x00000004070075a7 */ /* 0x001064000800017f */
[----:B-1----:R-:W-:Y:S05]  /*9880*/  @!P0 NANOSLEEP.SYNCS 0x989680 ;  /* 0x009896800000895d */ /* 0x002fea0003900000 */
[----:B------:R-:W1:Y:S02]  /*9890*/  @!P0 SYNCS.PHASECHK.TRANS64 P0, [R7+URZ], R4 ;  /* 0x00000004070085a7 */ /* 0x000e64000800007f */
[----:B-1----:R-:W-:Y:S05]  /*98a0*/  @!P0 BRA `(.L_x_163) ;  /* 0xfffffffc00f08947 */ /* 0x002fea000383ffff */
[----:B------:R-:W-:Y:S05]  /*98b0*/  BRA `(.L_x_228) ;  /* 0xffffffe400b47947 */ /* 0x000fea000383ffff */
.L_x_164:
[----:B0-----:R0:W1:Y:S02]  /*98c0*/  SYNCS.PHASECHK.TRANS64.TRYWAIT P0, [R6+URZ], R5 ;  /* 0x00000005060075a7 */ /* 0x001064000800017f */
[----:B-1----:R-:W-:Y:S05]  /*98d0*/  @!P0 NANOSLEEP.SYNCS 0x989680 ;  /* 0x009896800000895d */ /* 0x002fea0003900000 */
[----:B------:R-:W1:Y:S02]  /*98e0*/  @!P0 SYNCS.PHASECHK.TRANS64 P0, [R6+URZ], R5 ;  /* 0x00000005060085a7 */ /* 0x000e64000800007f */
[----:B-1----:R-:W-:Y:S05]  /*98f0*/  @!P0 BRA `(.L_x_164) ;  /* 0xfffffffc00f08947 */ /* 0x002fea000383ffff */
[----:B------:R-:W-:Y:S05]  /*9900*/  BRA `(.L_x_229) ;  /* 0xffffffe400c47947 */ /* 0x000fea000383ffff */
.L_x_165:
[----:B0-----:R0:W1:Y:S02]  /*9910*/  SYNCS.PHASECHK.TRANS64.TRYWAIT P0, [R7+URZ], R4 ;  /* 0x00000004070075a7 */ /* 0x001064000800017f */
[----:B-1----:R-:W-:Y:S05]  /*9920*/  @!P0 NANOSLEEP.SYNCS 0x989680 ;  /* 0x009896800000895d */ /* 0x002fea0003900000 */
[----:B------:R-:W1:Y:S02]  /*9930*/  @!P0 SYNCS.PHASECHK.TRANS64 P0, [R7+URZ], R4 ;  /* 0x00000004070085a7 */ /* 0x000e64000800007f */
[----:B-1----:R-:W-:Y:S05]  /*9940*/  @!P0 BRA `(.L_x_165) ;  /* 0xfffffffc00f08947 */ /* 0x002fea000383ffff */
[----:B------:R-:W-:Y:S05]  /*9950*/  BRA `(.L_x_230) ;  /* 0xffffffe400d47947 */ /* 0x000fea000383ffff */
.L_x_166:
[----:B0-----:R0:W1:Y:S02]  /*9960*/  SYNCS.PHASECHK.TRANS64.TRYWAIT P0, [R6+URZ], R5 ;  /* 0x00000005060075a7 */ /* 0x001064000800017f */
[----:B-1----:R-:W-:Y:S05]  /*9970*/  @!P0 NANOSLEEP.SYNCS 0x989680 ;  /* 0x009896800000895d */ /* 0x002fea0003900000 */
[----:B------:R-:W1:Y:S02]  /*9980*/  @!P0 SYNCS.PHASECHK.TRANS64 P0, [R6+URZ], R5 ;  /* 0x00000005060085a7 */ /* 0x000e64000800007f */
[----:B-1----:R-:W-:Y:S05]  /*9990*/  @!P0 BRA `(.L_x_166) ;  /* 0xfffffffc00f08947 */ /* 0x002fea000383ffff */
[----:B------:R-:W-:Y:S05]  /*99a0*/  BRA `(.L_x_231) ;  /* 0xffffffe400e47947 */ /* 0x000fea000383ffff */
.L_x_167:
[----:B0-----:R0:W1:Y:S02]  /*99b0*/  SYNCS.PHASECHK.TRANS64.TRYWAIT P0, [R7+URZ], R4 ;  /* 0x00000004070075a7 */ /* 0x001064000800017f */
[----:B-1----:R-:W-:Y:S05]  /*99c0*/  @!P0 NANOSLEEP.SYNCS 0x989680 ;  /* 0x009896800000895d */ /* 0x002fea0003900000 */
[----:B------:R-:W1:Y:S02]  /*99d0*/  @!P0 SYNCS.PHASECHK.TRANS64 P0, [R7+URZ], R4 ;  /* 0x00000004070085a7 */ /* 0x000e64000800007f */
[----:B-1----:R-:W-:Y:S05]  /*99e0*/  @!P0 BRA `(.L_x_167) ;  /* 0xfffffffc00f08947 */ /* 0x002fea000383ffff */
[----:B------:R-:W-:Y:S05]  /*99f0*/  BRA `(.L_x_232) ;  /* 0xffffffe400f47947 */ /* 0x000fea000383ffff */
.L_x_168:
[----:B0-----:R0:W1:Y:S02]  /*9a00*/  SYNCS.PHASECHK.TRANS64.TRYWAIT P0, [R6+URZ], R5 ;  /* 0x00000005060075a7 */ /* 0x001064000800017f */
[----:B-1----:R-:W-:Y:S05]  /*9a10*/  @!P0 NANOSLEEP.SYNCS 0x989680 ;  /* 0x009896800000895d */ /* 0x002fea0003900000 */
[----:B------:R-:W1:Y:S02]  /*9a20*/  @!P0 SYNCS.PHASECHK.TRANS64 P0, [R6+URZ], R5 ;  /* 0x00000005060085a7 */ /* 0x000e64000800007f */
[----:B-1----:R-:W-:Y:S05]  /*9a30*/  @!P0 BRA `(.L_x_168) ;  /* 0xfffffffc00f08947 */ /* 0x002fea000383ffff */
[----:B------:R-:W-:Y:S05]  /*9a40*/  BRA `(.L_x_233) ;  /* 0xffffffe800047947 */ /* 0x000fea000383ffff */
.L_x_169:
[----:B0-----:R0:W1:Y:S02]  /*9a50*/  SYNCS.PHASECHK.TRANS64.TRYWAIT P0, [R7+URZ], R4 ;  /* 0x00000004070075a7 */ /* 0x001064000800017f */
[----:B-1----:R-:W-:Y:S05]  /*9a60*/  @!P0 NANOSLEEP.SYNCS 0x989680 ;  /* 0x009896800000895d */ /* 0x002fea0003900000 */
[----:B------:R-:W1:Y:S02]  /*9a70*/  @!P0 SYNCS.PHASECHK.TRANS64 P0, [R7+URZ], R4 ;  /* 0x00000004070085a7 */ /* 0x000e64000800007f */
[----:B-1----:R-:W-:Y:S05]  /*9a80*/  @!P0 BRA `(.L_x_169) ;  /* 0xfffffffc00f08947 */ /* 0x002fea000383ffff */
[----:B------:R-:W-:Y:S05]  /*9a90*/  BRA `(.L_x_234) ;  /* 0xffffffe800147947 */ /* 0x000fea000383ffff */
.L_x_170:
[----:B0-----:R0:W1:Y:S02]  /*9aa0*/  SYNCS.PHASECHK.TRANS64.TRYWAIT P0, [R6+URZ], R5 ;  /* 0x00000005060075a7 */ /* 0x001064000800017f */
[----:B-1----:R-:W-:Y:S05]  /*9ab0*/  @!P0 NANOSLEEP.SYNCS 0x989680 ;  /* 0x009896800000895d */ /* 0x002fea0003900000 */
[----:B------:R-:W1:Y:S02]  /*9ac0*/  @!P0 SYNCS.PHASECHK.TRANS64 P0, [R6+URZ], R5 ;  /* 0x00000005060085a7 */ /* 0x000e64000800007f */
[----:B-1----:R-:W-:Y:S05]  /*9ad0*/  @!P0 BRA `(.L_x_170) ;  /* 0xfffffffc00f08947 */ /* 0x002fea000383ffff */
[----:B------:R-:W-:Y:S05]  /*9ae0*/  BRA `(.L_x_235) ;  /* 0xffffffe800247947 */ /* 0x000fea000383ffff */
.L_x_171:
[----:B0-----:R0:W1:Y:S02]  /*9af0*/  SYNCS.PHASECHK.TRANS64.TRYWAIT P0, [R7+URZ], R4 ;  /* 0x00000004070075a7 */ /* 0x001064000800017f */
[----:B-1----:R-:W-:Y:S05]  /*9b00*/  @!P0 NANOSLEEP.SYNCS 0x989680 ;  /* 0x009896800000895d */ /* 0x002fea0003900000 */
[----:B------:R-:W1:Y:S02]  /*9b10*/  @!P0 SYNCS.PHASECHK.TRANS64 P0, [R7+URZ], R4 ;  /* 0x00000004070085a7 */ /* 0x000e64000800007f */
[----:B-1----:R-:W-:Y:S05]  /*9b20*/  @!P0 BRA `(.L_x_171) ;  /* 0xfffffffc00f08947 */ /* 0x002fea000383ffff */
[----:B------:R-:W-:Y:S05]  /*9b30*/  BRA `(.L_x_236) ;  /* 0xffffffe800347947 */ /* 0x000fea000383ffff */
.L_x_172:
[----:B0-----:R0:W1:Y:S02]  /*9b40*/  SYNCS.PHASECHK.TRANS64.TRYWAIT P0, [R6+URZ], R5 ;  /* 0x00000005060075a7 */ /* 0x001064000800017f */
[----:B-1----:R-:W-:Y:S05]  /*9b50*/  @!P0 NANOSLEEP.SYNCS 0x989680 ;  /* 0x009896800000895d */ /* 0x002fea0003900000 */
[----:B------:R-:W1:Y:S02]  /*9b60*/  @!P0 SYNCS.PHASECHK.TRANS64 P0, [R6+URZ], R5 ;  /* 0x00000005060085a7 */ /* 0x000e64000800007f */
[----:B-1----:R-:W-:Y:S05]  /*9b70*/  @!P0 BRA `(.L_x_172) ;  /* 0xfffffffc00f08947 */ /* 0x002fea000383ffff */
[----:B------:R-:W-:Y:S05]  /*9b80*/  BRA `(.L_x_237) ;  /* 0xffffffe800447947 */ /* 0x000fea000383ffff */
.L_x_173:
[----:B0-----:R0:W1:Y:S02]  /*9b90*/  SYNCS.PHASECHK.TRANS64.TRYWAIT P0, [R7+URZ], R4 ;  /* 0x00000004070075a7 */ /* 0x001064000800017f */
[----:B-1----:R-:W-:Y:S05]  /*9ba0*/  @!P0 NANOSLEEP.SYNCS 0x989680 ;  /* 0x009896800000895d */ /* 0x002fea0003900000 */
[----:B------:R-:W1:Y:S02]  /*9bb0*/  @!P0 SYNCS.PHASECHK.TRANS64 P0, [R7+URZ], R4 ;  /* 0x00000004070085a7 */ /* 0x000e64000800007f */
[----:B-1----:R-:W-:Y:S05]  /*9bc0*/  @!P0 BRA `(.L_x_173) ;  /* 0xfffffffc00f08947 */ /* 0x002fea000383ffff */
[----:B------:R-:W-:Y:S05]  /*9bd0*/  BRA `(.L_x_238) ;  /* 0xffffffe800547947 */ /* 0x000fea000383ffff */
.L_x_174:
[----:B0-----:R0:W1:Y:S02]  /*9be0*/  SYNCS.PHASECHK.TRANS64.TRYWAIT P0, [R6+URZ], R5 ;  /* 0x00000005060075a7 */ /* 0x001064000800017f */
[----:B-1----:R-:W-:Y:S05]  /*9bf0*/  @!P0 NANOSLEEP.SYNCS 0x989680 ;  /* 0x009896800000895d */ /* 0x002fea0003900000 */
[----:B------:R-:W1:Y:S02]  /*9c00*/  @!P0 SYNCS.PHASECHK.TRANS64 P0, [R6+URZ], R5 ;  /* 0x00000005060085a7 */ /* 0x000e64000800007f */
[----:B-1----:R-:W-:Y:S05]  /*9c10*/  @!P0 BRA `(.L_x_174) ;  /* 0xfffffffc00f08947 */ /* 0x002fea000383ffff */
[----:B------:R-:W-:Y:S05]  /*9c20*/  BRA `(.L_x_239) ;  /* 0xffffffe800647947 */ /* 0x000fea000383ffff */
.L_x_175:
[----:B0-----:R0:W1:Y:S02]  /*9c30*/  SYNCS.PHASECHK.TRANS64.TRYWAIT P0, [R7+URZ], R4 ;  /* 0x00000004070075a7 */ /* 0x001064000800017f */
[----:B-1----:R-:W-:Y:S05]  /*9c40*/  @!P0 NANOSLEEP.SYNCS 0x989680 ;  /* 0x009896800000895d */ /* 0x002fea0003900000 */
[----:B------:R-:W1:Y:S02]  /*9c50*/  @!P0 SYNCS.PHASECHK.TRANS64 P0, [R7+URZ], R4 ;  /* 0x00000004070085a7 */ /* 0x000e64000800007f */
[----:B-1----:R-:W-:Y:S05]  /*9c60*/  @!P0 BRA `(.L_x_175) ;  /* 0xfffffffc00f08947 */ /* 0x002fea000383ffff */
[----:B------:R-:W-:Y:S05]  /*9c70*/  BRA `(.L_x_240) ;  /* 0xffffffe800747947 */ /* 0x000fea000383ffff */
.L_x_176:
[----:B0-----:R0:W1:Y:S02]  /*9c80*/  SYNCS.PHASECHK.TRANS64.TRYWAIT P0, [R6+URZ], R5 ;  /* 0x00000005060075a7 */ /* 0x001064000800017f */
[----:B-1----:R-:W-:Y:S05]  /*9c90*/  @!P0 NANOSLEEP.SYNCS 0x989680 ;  /* 0x009896800000895d */ /* 0x002fea0003900000 */
[----:B------:R-:W1:Y:S02]  /*9ca0*/  @!P0 SYNCS.PHASECHK.TRANS64 P0, [R6+URZ], R5 ;  /* 0x00000005060085a7 */ /* 0x000e64000800007f */
[----:B-1----:R-:W-:Y:S05]  /*9cb0*/  @!P0 BRA `(.L_x_176) ;  /* 0xfffffffc00f08947 */ /* 0x002fea000383ffff */
[----:B------:R-:W-:Y:S05]  /*9cc0*/  BRA `(.L_x_241) ;  /* 0xffffffe800847947 */ /* 0x000fea000383ffff */
.L_x_177:
[----:B0-----:R0:W1:Y:S02]  /*9cd0*/  SYNCS.PHASECHK.TRANS64.TRYWAIT P0, [R7+URZ], R4 ;  /* 0x00000004070075a7 */ /* 0x001064000800017f */
[----:B-1----:R-:W-:Y:S05]  /*9ce0*/  @!P0 NANOSLEEP.SYNCS 0x989680 ;  /* 0x009896800000895d */ /* 0x002fea0003900000 */
[----:B------:R-:W1:Y:S02]  /*9cf0*/  @!P0 SYNCS.PHASECHK.TRANS64 P0, [R7+URZ], R4 ;  /* 0x00000004070085a7 */ /* 0x000e64000800007f */
[----:B-1----:R-:W-:Y:S05]  /*9d00*/  @!P0 BRA `(.L_x_177) ;  /* 0xfffffffc00f08947 */ /* 0x002fea000383ffff */
[----:B------:R-:W-:Y:S05]  /*9d10*/  BRA `(.L_x_242) ;  /* 0xffffffe800947947 */ /* 0x000fea000383ffff */
.L_x_178:
[----:B0-----:R0:W1:Y:S02]  /*9d20*/  SYNCS.PHASECHK.TRANS64.TRYWAIT P0, [R6+URZ], R5 ;  /* 0x00000005060075a7 */ /* 0x001064000800017f */
[----:B-1----:R-:W-:Y:S05]  /*9d30*/  @!P0 NANOSLEEP.SYNCS 0x989680 ;  /* 0x009896800000895d */ /* 0x002fea0003900000 */
[----:B------:R-:W1:Y:S02]  /*9d40*/  @!P0 SYNCS.PHASECHK.TRANS64 P0, [R6+URZ], R5 ;  /* 0x00000005060085a7 */ /* 0x000e64000800007f */
[----:B-1----:R-:W-:Y:S05]  /*9d50*/  @!P0 BRA `(.L_x_178) ;  /* 0xfffffffc00f08947 */ /* 0x002fea000383ffff */
[----:B------:R-:W-:Y:S05]  /*9d60*/  BRA `(.L_x_243) ;  /* 0xffffffe800a47947 */ /* 0x000fea000383ffff */
.L_x_179:
[----:B0-----:R0:W1:Y:S02]  /*9d70*/  SYNCS.PHASECHK.TRANS64.TRYWAIT P0, [R7+URZ], R4 ;  /* 0x00000004070075a7 */ /* 0x001064000800017f */
[----:B-1----:R-:W-:Y:S05]  /*9d80*/  @!P0 NANOSLEEP.SYNCS 0x989680 ;  /* 0x009896800000895d */ /* 0x002fea0003900000 */
[----:B------:R-:W1:Y:S02]  /*9d90*/  @!P0 SYNCS.PHASECHK.TRANS64 P0, [R7+URZ], R4 ;  /* 0x00000004070085a7 */ /* 0x000e64000800007f */
[----:B-1----:R-:W-:Y:S05]  /*9da0*/  @!P0 BRA `(.L_x_179) ;  /* 0xfffffffc00f08947 */ /* 0x002fea000383ffff */
[----:B------:R-:W-:Y:S05]  /*9db0*/  BRA `(.L_x_244) ;  /* 0xffffffe800b47947 */ /* 0x000fea000383ffff */
.L_x_180:
[----:B0-----:R0:W1:Y:S02]  /*9dc0*/  SYNCS.PHASECHK.TRANS64.TRYWAIT P0, [R6+URZ], R5 ;  /* 0x00000005060075a7 */ /* 0x001064000800017f */
[----:B-1----:R-:W-:Y:S05]  /*9dd0*/  @!P0 NANOSLEEP.SYNCS 0x989680 ;  /* 0x009896800000895d */ /* 0x002fea0003900000 */
[----:B------:R-:W1:Y:S02]  /*9de0*/  @!P0 SYNCS.PHASECHK.TRANS64 P0, [R6+URZ], R5 ;  /* 0x00000005060085a7 */ /* 0x000e64000800007f */
[----:B-1----:R-:W-:Y:S05]  /*9df0*/  @!P0 BRA `(.L_x_180) ;  /* 0xfffffffc00f08947 */ /* 0x002fea000383ffff */
[----:B------:R-:W-:Y:S05]  /*9e00*/  BRA `(.L_x_245) ;  /* 0xffffffe800c47947 */ /* 0x000fea000383ffff */
.L_x_181:
[----:B0-----:R0:W1:Y:S02]  /*9e10*/  SYNCS.PHASECHK.TRANS64.TRYWAIT P0, [R7+URZ], R4 ;  /* 0x00000004070075a7 */ /* 0x001064000800017f */
[----:B-1----:R-:W-:Y:S05]  /*9e20*/  @!P0 NANOSLEEP.SYNCS 0x989680 ;  /* 0x009896800000895d */ /* 0x002fea0003900000 */
[----:B------:R-:W1:Y:S02]  /*9e30*/  @!P0 SYNCS.PHASECHK.TRANS64 P0, [R7+URZ], R4 ;  /* 0x00000004070085a7 */ /* 0x000e64000800007f */
[----:B-1----:R-:W-:Y:S05]  /*9e40*/  @!P0 BRA `(.L_x_181) ;  /* 0xfffffffc00f08947 */ /* 0x002fea000383ffff */
[----:B------:R-:W-:Y:S05]  /*9e50*/  BRA `(.L_x_246) ;  /* 0xffffffe800d47947 */ /* 0x000fea000383ffff */
.L_x_182:
[----:B-1----:R1:W2:Y:S02]  /*9e60*/  SYNCS.PHASECHK.TRANS64.TRYWAIT P0, [R6+URZ], R5 ;  /* 0x00000005060075a7 */ /* 0x0022a4000800017f */
[----:B--2---:R-:W-:Y:S05]  /*9e70*/  @!P0 NANOSLEEP.SYNCS 0x989680 ;  /* 0x009896800000895d */ /* 0x004fea0003900000 */
[----:B------:R-:W2:Y:S02]  /*9e80*/  @!P0 SYNCS.PHASECHK.TRANS64 P0, [R6+URZ], R5 ;  /* 0x00000005060085a7 */ /* 0x000ea4000800007f */
[----:B--2---:R-:W-:Y:S05]  /*9e90*/  @!P0 BRA `(.L_x_182) ;  /* 0xfffffffc00f08947 */ /* 0x004fea000383ffff */
[----:B------:R-:W-:Y:S05]  /*9ea0*/  BRA `(.L_x_247) ;  /* 0xffffffe800dc7947 */ /* 0x000fea000383ffff */
.L_x_248:
[----:B------:R-:W-:-:S00]  /*9eb0*/  BRA `(.L_x_248) ;  /* 0xfffffffc00fc7947 */ /* 0x000fc0000383ffff */
[----:B------:R-:W-:-:S00]  /*9ec0*/  NOP ;  /* 0x0000000000007918 */ /* 0x000fc00000000000 */
        /* <DEDUP_REMOVED lines=11> */
.L_x_249:


//--------------------- .nv.shared._ZN7cutlass13device_kernelINS_4gemm6kernel13GemmUniversalIN4cute5tupleIJiiiiEEENS1_10collective13CollectiveMmaINS1_37MainloopSm90TmaGmmaWarpSpecializedFP8ILi56ENS5_IJNS4_1CILi4EEENSA_ILi1EEESC_EEENS1_32KernelTmaWarpSpecializedPingpongEEENS5_IJNSA_ILi64EEESG_NSA_ILi32EEEEEENS_12float_e5m2_tENS5_IJlSC_lEEESJ_SK_NS4_8TiledMMAINS4_8MMA_AtomIJNS4_4SM904GMMA30MMA_64x64x32_F32E5M2E5M2_SS_TNILNSO_7ScaleInE1ELSQ_1EEEEEENS4_6LayoutINS5_IJSC_SC_SC_EEENS5_IJNSA_ILi0EEESV_SV_EEEEENS5_IJNS4_10UnderscoreESY_SY_EEEEENS4_13SM90_TMA_LOADENS4_14ComposedLayoutINS4_7SwizzleILi1ELi4ELi3EEENS4_18smem_ptr_flag_bitsILi8EEENST_INS5_IJNSA_ILi8EEESH_EEENS5_IJSH_SC_EEEEEEEvNS4_8identityENS4_23SM90_TMA_LOAD_MULTICASTES1B_vS1C_EENS_8epilogue10collective6detail29Sm90TmaWarpSpecializedAdapterINS1G_15DefaultEpilogueISJ_SK_SK_NS1F_6thread17LinearCombinationISJ_Li1EffLNS1K_9ScaleType4KindE0ELNS_15FloatRoundStyleE2ESJ_EENS1_15EpilogueDefaultEEEEEvvEEEEvNT_6ParamsE --------------------------
	.section	.nv.shared._ZN7cutlass13device_kernelINS_4gemm6kernel13GemmUniversalIN4cute5tupleIJiiiiEEENS1_10collective13CollectiveMmaINS1_37MainloopSm90TmaGmmaWarpSpecializedFP8ILi56ENS5_IJNS4_1CILi4EEENSA_ILi1EEESC_EEENS1_32KernelTmaWarpSpecializedPingpongEEENS5_IJNSA_ILi64EEESG_NSA_ILi32EEEEEENS_12float_e5m2_tENS5_IJlSC_lEEESJ_SK_NS4_8TiledMMAINS4_8MMA_AtomIJNS4_4SM904GMMA30MMA_64x64x32_F32E5M2E5M2_SS_TNILNSO_7ScaleInE1ELSQ_1EEEEEENS4_6LayoutINS5_IJSC_SC_SC_EEENS5_IJNSA_ILi0EEESV_SV_EEEEENS5_IJNS4_10UnderscoreESY_SY_EEEEENS4_13SM90_TMA_LOADENS4_14ComposedLayoutINS4_7SwizzleILi1ELi4ELi3EEENS4_18smem_ptr_flag_bitsILi8EEENST_INS5_IJNSA_ILi8EEESH_EEENS5_IJSH_SC_EEEEEEEvNS4_8identityENS4_23SM90_TMA_LOAD_MULTICASTES1B_vS1C_EENS_8epilogue10collective6detail29Sm90TmaWarpSpecializedAdapterINS1G_15DefaultEpilogueISJ_SK_SK_NS1F_6thread17LinearCombinationISJ_Li1EffLNS1K_9ScaleType4KindE0ELNS_15FloatRoundStyleE2ESJ_EENS1_15EpilogueDefaultEEEEEvvEEEEvNT_6ParamsE,"aw",@nobits
	.sectionflags	@""
	.align	16
	.zero		1024


//--------------------- .nv.shared.reserved.0     --------------------------
	.section	.nv.shared.reserved.0,"aw",@nobits
	.weak		__nv_reservedSMEM_offset_0_alias
	.size		__nv_reservedSMEM_offset_0_alias, 0, 0
	.other		__nv_reservedSMEM_offset_0_alias,@"STO_CUDA_RESERVED_SHARED STV_DEFAULT"
__nv_reservedSMEM_offset_0_alias:
	.zero		0


//--------------------- .nv.global                --------------------------
	.section	.nv.global,"aw",@nobits
.nv.global:
	.type		_ZN40_INTERNAL_f1ad91bd_4_k_cu_3e49e8c6_248434cute1_E,@object
	.size		_ZN40_INTERNAL_f1ad91bd_4_k_cu_3e49e8c6_248434cute1_E,(_ZN40_INTERNAL_f1ad91bd_4_k_cu_3e49e8c6_248434cuda3std3__45__cpo6cbeginE - _ZN40_INTERNAL_f1ad91bd_4_k_cu_3e49e8c6_248434cute1_E)
_ZN40_INTERNAL_f1ad91bd_4_k_cu_3e49e8c6_248434cute1_E:
	.zero		1
	.type		_ZN40_INTERNAL_f1ad91bd_4_k_cu_3e49e8c6_248434cuda3std3__45__cpo6cbeginE,@object
	.size		_ZN40_INTERNAL_f1ad91bd_4_k_cu_3e49e8c6_248434cuda3std3__45__cpo6cbeginE,(_ZN40_INTERNAL_f1ad91bd_4_k_cu_3e49e8c6_248434cuda3std3__48in_placeE - _ZN40_INTERNAL_f1ad91bd_4_k_cu_3e49e8c6_248434cuda3std3__45__cpo6cbeginE)
_ZN40_INTERNAL_f1ad91bd_4_k_cu_3e49e8c6_248434cuda3std3__45__cpo6cbeginE:
	.zero		1
	.type		_ZN40_INTERNAL_f1ad91bd_4_k_cu_3e49e8c6_248434cuda3std3__48in_placeE,@object
	.size		_ZN40_INTERNAL_f1ad91bd_4_k_cu_3e49e8c6_248434cuda3std3__48in_placeE,(_ZN40_INTERNAL_f1ad91bd_4_k_cu_3e49e8c6_248434cuda3std6ranges3__45__cpo9iter_moveE - _ZN40_INTERNAL_f1ad91bd_4_k_cu_3e49e8c6_248434cuda3std3__48in_placeE)
_ZN40_INTERNAL_f1ad91bd_4_k_cu_3e49e8c6_248434cuda3std3__48in_placeE:
	.zero		1
	.type		_ZN40_INTERNAL_f1ad91bd_4_k_cu_3e49e8c6_248434cuda3std6ranges3__45__cpo9iter_moveE,@object
	.size		_ZN40_INTERNAL_f1ad91bd_4_k_cu_3e49e8c6_248434cuda3std6ranges3__45__cpo9iter_moveE,(_ZN40_INTERNAL_f1ad91bd_4_k_cu_3e49e8c6_248434cuda3std3__45__cpo5beginE - _ZN40_INTERNAL_f1ad91bd_4_k_cu_3e49e8c6_248434cuda3std6ranges3__45__cpo9iter_moveE)
_ZN40_INTERNAL_f1ad91bd_4_k_cu_3e49e8c6_248434cuda3std6ranges3__45__cpo9iter_moveE:
	.zero		1
	.type		_ZN40_INTERNAL_f1ad91bd_4_k_cu_3e49e8c6_248434cuda3std3__45__cpo5beginE,@object
	.size		_ZN40_INTERNAL_f1ad91bd_4_k_cu_3e49e8c6_248434cuda3std3__45__cpo5beginE,(_ZN40_INTERNAL_f1ad91bd_4_k_cu_3e49e8c6_248434cuda3std3__442_GLOBAL__N__f1ad91bd_4_k_cu_3e49e8c6_248436ignoreE - _ZN40_INTERNAL_f1ad91bd_4_k_cu_3e49e8c6_248434cuda3std3__45__cpo5beginE)
_ZN40_INTERNAL_f1ad91bd_4_k_cu_3e49e8c6_248434cuda3std3__45__cpo5beginE:
	.zero		1
	.type		_ZN40_INTERNAL_f1ad91bd_4_k_cu_3e49e8c6_248434cuda3std3__442_GLOBAL__N__f1ad91bd_4_k_cu_3e49e8c6_248436ignoreE,@object
	.size		_ZN40_INTERNAL_f1ad91bd_4_k_cu_3e49e8c6_248434cuda3std3__442_GLOBAL__N__f1ad91bd_4_k_cu_3e49e8c6_248436ignoreE,(_ZN40_INTERNAL_f1ad91bd_4_k_cu_3e49e8c6_248434cute7productE - _ZN40_INTERNAL_f1ad91bd_4_k_cu_3e49e8c6_248434cuda3std3__442_GLOBAL__N__f1ad91bd_4_k_cu_3e49e8c6_248436ignoreE)
_ZN40_INTERNAL_f1ad91bd_4_k_cu_3e49e8c6_248434cuda3std3__442_GLOBAL__N__f1ad91bd_4_k_cu_3e49e8c6_248436ignoreE:
	.zero		1
	.type		_ZN40_INTERNAL_f1ad91bd_4_k_cu_3e49e8c6_248434cute7productE,@object
	.size		_ZN40_INTERNAL_f1ad91bd_4_k_cu_3e49e8c6_248434cute7productE,(_ZN40_INTERNAL_f1ad91bd_4_k_cu_3e49e8c6_248434cuda3std3__45__cpo3endE - _ZN40_INTERNAL_f1ad91bd_4_k_cu_3e49e8c6_248434cute7productE)
_ZN40_INTERNAL_f1ad91bd_4_k_cu_3e49e8c6_248434cute7productE:
	.zero		1
	.type		_ZN40_INTERNAL_f1ad91bd_4_k_cu_3e49e8c6_248434cuda3std3__45__cpo3endE,@object
	.size		_ZN40_INTERNAL_f1ad91bd_4_k_cu_3e49e8c6_248434cuda3std3__45__cpo3endE,(_ZN40_INTERNAL_f1ad91bd_4_k_cu_3e49e8c6_248434cuda3std3__419piecewise_constructE - _ZN40_INTERNAL_f1ad91bd_4_k_cu_3e49e8c6_248434cuda3std3__45__cpo3endE)
_ZN40_INTERNAL_f1ad91bd_4_k_cu_3e49e8c6_248434cuda3std3__45__cpo3endE:
	.zero		1
	.type		_ZN40_INTERNAL_f1ad91bd_4_k_cu_3e49e8c6_248434cuda3std3__419piecewise_constructE,@object
	.size		_ZN40_INTERNAL_f1ad91bd_4_k_cu_3e49e8c6_248434cuda3std3__419piecewise_constructE,(_ZN40_INTERNAL_f1ad91bd_4_k_cu_3e49e8c6_248434cuda3std3__45__cpo4cendE - _ZN40_INTERNAL_f1ad91bd_4_k_cu_3e49e8c6_248434cuda3std3__419piecewise_constructE)
_ZN40_INTERNAL_f1ad91bd_4_k_cu_3e49e8c6_248434cuda3std3__419piecewise_constructE:
	.zero		1
	.type		_ZN40_INTERNAL_f1ad91bd_4_k_cu_3e49e8c6_248434cuda3std3__45__cpo4cendE,@object
	.size		_ZN40_INTERNAL_f1ad91bd_4_k_cu_3e49e8c6_248434cuda3std3__45__cpo4cendE,(_ZN40_INTERNAL_f1ad91bd_4_k_cu_3e49e8c6_248434cuda3std6ranges3__45__cpo4swapE - _ZN40_INTERNAL_f1ad91bd_4_k_cu_3e49e8c6_248434cuda3std3__45__cpo4cendE)
_ZN40_INTERNAL_f1ad91bd_4_k_cu_3e49e8c6_248434cuda3std3__45__cpo4cendE:
	.zero		1
	.type		_ZN40_INTERNAL_f1ad91bd_4_k_cu_3e49e8c6_248434cuda3std6ranges3__45__cpo4swapE,@object
	.size		_ZN40_INTERNAL_f1ad91bd_4_k_cu_3e49e8c6_248434cuda3std6ranges3__45__cpo4swapE,(.L_7 - _ZN40_INTERNAL_f1ad91bd_4_k_cu_3e49e8c6_248434cuda3std6ranges3__45__cpo4swapE)
_ZN40_INTERNAL_f1ad91bd_4_k_cu_3e49e8c6_248434cuda3std6ranges3__45__cpo4swapE:
	.zero		1
.L_7:


//--------------------- .nv.constant0._ZN7cutlass13device_kernelINS_4gemm6kernel13GemmUniversalIN4cute5tupleIJiiiiEEENS1_10collective13CollectiveMmaINS1_37MainloopSm90TmaGmmaWarpSpecializedFP8ILi56ENS5_IJNS4_1CILi4EEENSA_ILi1EEESC_EEENS1_32KernelTmaWarpSpecializedPingpongEEENS5_IJNSA_ILi64EEESG_NSA_ILi32EEEEEENS_12float_e5m2_tENS5_IJlSC_lEEESJ_SK_NS4_8TiledMMAINS4_8MMA_AtomIJNS4_4SM904GMMA30MMA_64x64x32_F32E5M2E5M2_SS_TNILNSO_7ScaleInE1ELSQ_1EEEEEENS4_6LayoutINS5_IJSC_SC_SC_EEENS5_IJNSA_ILi0EEESV_SV_EEEEENS5_IJNS4_10UnderscoreESY_SY_EEEEENS4_13SM90_TMA_LOADENS4_14ComposedLayoutINS4_7SwizzleILi1ELi4ELi3EEENS4_18smem_ptr_flag_bitsILi8EEENST_INS5_IJNSA_ILi8EEESH_EEENS5_IJSH_SC_EEEEEEEvNS4_8identityENS4_23SM90_TMA_LOAD_MULTICASTES1B_vS1C_EENS_8epilogue10collective6detail29Sm90TmaWarpSpecializedAdapterINS1G_15DefaultEpilogueISJ_SK_SK_NS1F_6thread17LinearCombinationISJ_Li1EffLNS1K_9ScaleType4KindE0ELNS_15FloatRoundStyleE2ESJ_EENS1_15EpilogueDefaultEEEEEvvEEEEvNT_6ParamsE --------------------------
	.section	.nv.constant0._ZN7cutlass13device_kernelINS_4gemm6kernel13GemmUniversalIN4cute5tupleIJiiiiEEENS1_10collective13CollectiveMmaINS1_37MainloopSm90TmaGmmaWarpSpecializedFP8ILi56ENS5_IJNS4_1CILi4EEENSA_ILi1EEESC_EEENS1_32KernelTmaWarpSpecializedPingpongEEENS5_IJNSA_ILi64EEESG_NSA_ILi32EEEEEENS_12float_e5m2_tENS5_IJlSC_lEEESJ_SK_NS4_8TiledMMAINS4_8MMA_AtomIJNS4_4SM904GMMA30MMA_64x64x32_F32E5M2E5M2_SS_TNILNSO_7ScaleInE1ELSQ_1EEEEEENS4_6LayoutINS5_IJSC_SC_SC_EEENS5_IJNSA_ILi0EEESV_SV_EEEEENS5_IJNS4_10UnderscoreESY_SY_EEEEENS4_13SM90_TMA_LOADENS4_14ComposedLayoutINS4_7SwizzleILi1ELi4ELi3EEENS4_18smem_ptr_flag_bitsILi8EEENST_INS5_IJNSA_ILi8EEESH_EEENS5_IJSH_SC_EEEEEEEvNS4_8identityENS4_23SM90_TMA_LOAD_MULTICASTES1B_vS1C_EENS_8epilogue10collective6detail29Sm90TmaWarpSpecializedAdapterINS1G_15DefaultEpilogueISJ_SK_SK_NS1F_6thread17LinearCombinationISJ_Li1EffLNS1K_9ScaleType4KindE0ELNS_15FloatRoundStyleE2ESJ_EENS1_15EpilogueDefaultEEEEEvvEEEEvNT_6ParamsE,"a",@progbits
	.sectionflags	@""
	.align	4
.nv.constant0._ZN7cutlass13device_kernelINS_4gemm6kernel13GemmUniversalIN4cute5tupleIJiiiiEEENS1_10collective13CollectiveMmaINS1_37MainloopSm90TmaGmmaWarpSpecializedFP8ILi56ENS5_IJNS4_1CILi4EEENSA_ILi1EEESC_EEENS1_32KernelTmaWarpSpecializedPingpongEEENS5_IJNSA_ILi64EEESG_NSA_ILi32EEEEEENS_12float_e5m2_tENS5_IJlSC_lEEESJ_SK_NS4_8TiledMMAINS4_8MMA_AtomIJNS4_4SM904GMMA30MMA_64x64x32_F32E5M2E5M2_SS_TNILNSO_7ScaleInE1ELSQ_1EEEEEENS4_6LayoutINS5_IJSC_SC_SC_EEENS5_IJNSA_ILi0EEESV_SV_EEEEENS5_IJNS4_10UnderscoreESY_SY_EEEEENS4_13SM90_TMA_LOADENS4_14ComposedLayoutINS4_7SwizzleILi1ELi4ELi3EEENS4_18smem_ptr_flag_bitsILi8EEENST_INS5_IJNSA_ILi8EEESH_EEENS5_IJSH_SC_EEEEEEEvNS4_8identityENS4_23SM90_TMA_LOAD_MULTICASTES1B_vS1C_EENS_8epilogue10collective6detail29Sm90TmaWarpSpecializedAdapterINS1G_15DefaultEpilogueISJ_SK_SK_NS1F_6thread17LinearCombinationISJ_Li1EffLNS1K_9ScaleType4KindE0ELNS_15FloatRoundStyleE2ESJ_EENS1_15EpilogueDefaultEEEEEvvEEEEvNT_6ParamsE:
	.zero		1664


//--------------------- SYMBOLS --------------------------

	.type		.nv.reservedSmem.offset0,@object
	.size		.nv.reservedSmem.offset0,0x4
